//
// Generated by NVIDIA NVVM Compiler
//
// Compiler Build ID: CL-36424714
// Cuda compilation tools, release 13.0, V13.0.88
// Based on NVVM 20.0.0
//

.version 9.0
.target sm_100
.address_size 64

	// .globl	_Z7softmaxPfS_i
.extern .func  (.param .b32 func_retval0) vprintf
(
	.param .b64 vprintf_param_0,
	.param .b64 vprintf_param_1
)
;
.global .align 1 .b8 $str$1[8] = {124, 32, 37, 46, 55, 102, 32};
.global .align 1 .b8 $str$2[2] = {10};

.visible .entry _Z7softmaxPfS_i(
	.param .u64 .ptr .align 1 _Z7softmaxPfS_i_param_0,
	.param .u64 .ptr .align 1 _Z7softmaxPfS_i_param_1,
	.param .u32 _Z7softmaxPfS_i_param_2
)
{
	.reg .pred 	%p<20>;
	.reg .b32 	%r<77>;
	.reg .b32 	%f<305>;
	.reg .b64 	%rd<40>;

	ld.param.u64 	%rd13, [_Z7softmaxPfS_i_param_0];
	ld.param.u64 	%rd12, [_Z7softmaxPfS_i_param_1];
	ld.param.u32 	%r29, [_Z7softmaxPfS_i_param_2];
	cvta.to.global.u64 	%rd1, %rd13;
	mov.u32 	%r30, %tid.x;
	mov.u32 	%r31, %ctaid.x;
	mov.u32 	%r32, %ntid.x;
	mad.lo.s32 	%r1, %r31, %r32, %r30;
	mul.lo.s32 	%r2, %r1, 12;
	setp.ge.s32 	%p1, %r1, %r29;
	@%p1 bra 	$L__BB0_27;
	mul.wide.s32 	%rd14, %r2, 4;
	add.s64 	%rd2, %rd1, %rd14;
	mul.wide.s32 	%rd15, %r1, 4;
	add.s64 	%rd16, %rd2, %rd15;
	ld.global.f32 	%f1, [%rd16];
	setp.lt.s32 	%p2, %r29, 1;
	mov.f32 	%f295, %f1;
	@%p2 bra 	$L__BB0_14;
	and.b32  	%r3, %r29, 15;
	setp.lt.u32 	%p3, %r29, 16;
	mov.b32 	%r68, 0;
	mov.f32 	%f295, %f1;
	@%p3 bra 	$L__BB0_5;
	and.b32  	%r68, %r29, 2147483632;
	neg.s32 	%r72, %r68;
	add.s64 	%rd18, %rd14, %rd1;
	add.s64 	%rd38, %rd18, 32;
	mov.f32 	%f295, %f1;
$L__BB0_4:
	.pragma "nounroll";
	ld.global.f32 	%f28, [%rd38+-32];
	max.f32 	%f29, %f295, %f28;
	ld.global.f32 	%f30, [%rd38+-28];
	max.f32 	%f31, %f29, %f30;
	ld.global.f32 	%f32, [%rd38+-24];
	max.f32 	%f33, %f31, %f32;
	ld.global.f32 	%f34, [%rd38+-20];
	max.f32 	%f35, %f33, %f34;
	ld.global.f32 	%f36, [%rd38+-16];
	max.f32 	%f37, %f35, %f36;
	ld.global.f32 	%f38, [%rd38+-12];
	max.f32 	%f39, %f37, %f38;
	ld.global.f32 	%f40, [%rd38+-8];
	max.f32 	%f41, %f39, %f40;
	ld.global.f32 	%f42, [%rd38+-4];
	max.f32 	%f43, %f41, %f42;
	ld.global.f32 	%f44, [%rd38];
	max.f32 	%f45, %f43, %f44;
	ld.global.f32 	%f46, [%rd38+4];
	max.f32 	%f47, %f45, %f46;
	ld.global.f32 	%f48, [%rd38+8];
	max.f32 	%f49, %f47, %f48;
	ld.global.f32 	%f50, [%rd38+12];
	max.f32 	%f51, %f49, %f50;
	ld.global.f32 	%f52, [%rd38+16];
	max.f32 	%f53, %f51, %f52;
	ld.global.f32 	%f54, [%rd38+20];
	max.f32 	%f55, %f53, %f54;
	ld.global.f32 	%f56, [%rd38+24];
	max.f32 	%f57, %f55, %f56;
	ld.global.f32 	%f58, [%rd38+28];
	max.f32 	%f295, %f57, %f58;
	add.s32 	%r72, %r72, 16;
	add.s64 	%rd38, %rd38, 64;
	setp.eq.s32 	%p4, %r72, 0;
	@%p4 bra 	$L__BB0_5;
	bra.uni 	$L__BB0_4;
$L__BB0_5:
	setp.eq.s32 	%p5, %r3, 0;
	@%p5 bra 	$L__BB0_14;
	and.b32  	%r7, %r29, 7;
	setp.lt.u32 	%p6, %r3, 8;
	@%p6 bra 	$L__BB0_8;
	mul.wide.u32 	%rd19, %r68, 4;
	add.s64 	%rd20, %rd2, %rd19;
	ld.global.f32 	%f60, [%rd20];
	max.f32 	%f61, %f295, %f60;
	ld.global.f32 	%f62, [%rd20+4];
	max.f32 	%f63, %f61, %f62;
	ld.global.f32 	%f64, [%rd20+8];
	max.f32 	%f65, %f63, %f64;
	ld.global.f32 	%f66, [%rd20+12];
	max.f32 	%f67, %f65, %f66;
	ld.global.f32 	%f68, [%rd20+16];
	max.f32 	%f69, %f67, %f68;
	ld.global.f32 	%f70, [%rd20+20];
	max.f32 	%f71, %f69, %f70;
	ld.global.f32 	%f72, [%rd20+24];
	max.f32 	%f73, %f71, %f72;
	ld.global.f32 	%f74, [%rd20+28];
	max.f32 	%f295, %f73, %f74;
	add.s32 	%r68, %r68, 8;
$L__BB0_8:
	setp.eq.s32 	%p7, %r7, 0;
	@%p7 bra 	$L__BB0_14;
	and.b32  	%r10, %r29, 3;
	setp.lt.u32 	%p8, %r7, 4;
	@%p8 bra 	$L__BB0_11;
	mul.wide.u32 	%rd21, %r68, 4;
	add.s64 	%rd22, %rd2, %rd21;
	ld.global.f32 	%f76, [%rd22];
	max.f32 	%f77, %f295, %f76;
	ld.global.f32 	%f78, [%rd22+4];
	max.f32 	%f79, %f77, %f78;
	ld.global.f32 	%f80, [%rd22+8];
	max.f32 	%f81, %f79, %f80;
	ld.global.f32 	%f82, [%rd22+12];
	max.f32 	%f295, %f81, %f82;
	add.s32 	%r68, %r68, 4;
$L__BB0_11:
	setp.eq.s32 	%p9, %r10, 0;
	@%p9 bra 	$L__BB0_14;
	mul.wide.u32 	%rd24, %r68, 4;
	add.s64 	%rd25, %rd14, %rd24;
	add.s64 	%rd37, %rd1, %rd25;
	neg.s32 	%r71, %r10;
$L__BB0_13:
	.pragma "nounroll";
	ld.global.f32 	%f83, [%rd37];
	max.f32 	%f295, %f295, %f83;
	add.s64 	%rd37, %rd37, 4;
	add.s32 	%r71, %r71, 1;
	setp.ne.s32 	%p10, %r71, 0;
	@%p10 bra 	$L__BB0_13;
$L__BB0_14:
	setp.lt.s32 	%p11, %r29, 1;
	mov.f32 	%f304, 0f00000000;
	@%p11 bra 	$L__BB0_26;
	and.b32  	%r16, %r29, 7;
	setp.lt.u32 	%p12, %r29, 8;
	mov.f32 	%f304, 0f00000000;
	mov.b32 	%r74, 0;
	@%p12 bra 	$L__BB0_18;
	and.b32  	%r74, %r29, 2147483640;
	neg.s32 	%r73, %r74;
	add.s64 	%rd27, %rd14, %rd1;
	add.s64 	%rd39, %rd27, 16;
	mov.f32 	%f304, 0f00000000;
$L__BB0_17:
	.pragma "nounroll";
	ld.global.f32 	%f88, [%rd39+-16];
	sub.f32 	%f89, %f88, %f295;
	fma.rn.f32 	%f90, %f89, 0f3BBB989D, 0f3F000000;
	cvt.sat.f32.f32 	%f91, %f90;
	mov.f32 	%f92, 0f4B400001;
	mov.f32 	%f93, 0f437C0000;
	fma.rm.f32 	%f94, %f91, %f93, %f92;
	add.f32 	%f95, %f94, 0fCB40007F;
	neg.f32 	%f96, %f95;
	fma.rn.f32 	%f97, %f89, 0f3FB8AA3B, %f96;
	fma.rn.f32 	%f98, %f89, 0f32A57060, %f97;
	mov.b32 	%r35, %f94;
	shl.b32 	%r36, %r35, 23;
	mov.b32 	%f99, %r36;
	ex2.approx.ftz.f32 	%f100, %f98;
	fma.rn.f32 	%f101, %f100, %f99, %f304;
	ld.global.f32 	%f102, [%rd39+-12];
	sub.f32 	%f103, %f102, %f295;
	fma.rn.f32 	%f104, %f103, 0f3BBB989D, 0f3F000000;
	cvt.sat.f32.f32 	%f105, %f104;
	fma.rm.f32 	%f106, %f105, %f93, %f92;
	add.f32 	%f107, %f106, 0fCB40007F;
	neg.f32 	%f108, %f107;
	fma.rn.f32 	%f109, %f103, 0f3FB8AA3B, %f108;
	fma.rn.f32 	%f110, %f103, 0f32A57060, %f109;
	mov.b32 	%r37, %f106;
	shl.b32 	%r38, %r37, 23;
	mov.b32 	%f111, %r38;
	ex2.approx.ftz.f32 	%f112, %f110;
	fma.rn.f32 	%f113, %f112, %f111, %f101;
	ld.global.f32 	%f114, [%rd39+-8];
	sub.f32 	%f115, %f114, %f295;
	fma.rn.f32 	%f116, %f115, 0f3BBB989D, 0f3F000000;
	cvt.sat.f32.f32 	%f117, %f116;
	fma.rm.f32 	%f118, %f117, %f93, %f92;
	add.f32 	%f119, %f118, 0fCB40007F;
	neg.f32 	%f120, %f119;
	fma.rn.f32 	%f121, %f115, 0f3FB8AA3B, %f120;
	fma.rn.f32 	%f122, %f115, 0f32A57060, %f121;
	mov.b32 	%r39, %f118;
	shl.b32 	%r40, %r39, 23;
	mov.b32 	%f123, %r40;
	ex2.approx.ftz.f32 	%f124, %f122;
	fma.rn.f32 	%f125, %f124, %f123, %f113;
	ld.global.f32 	%f126, [%rd39+-4];
	sub.f32 	%f127, %f126, %f295;
	fma.rn.f32 	%f128, %f127, 0f3BBB989D, 0f3F000000;
	cvt.sat.f32.f32 	%f129, %f128;
	fma.rm.f32 	%f130, %f129, %f93, %f92;
	add.f32 	%f131, %f130, 0fCB40007F;
	neg.f32 	%f132, %f131;
	fma.rn.f32 	%f133, %f127, 0f3FB8AA3B, %f132;
	fma.rn.f32 	%f134, %f127, 0f32A57060, %f133;
	mov.b32 	%r41, %f130;
	shl.b32 	%r42, %r41, 23;
	mov.b32 	%f135, %r42;
	ex2.approx.ftz.f32 	%f136, %f134;
	fma.rn.f32 	%f137, %f136, %f135, %f125;
	ld.global.f32 	%f138, [%rd39];
	sub.f32 	%f139, %f138, %f295;
	fma.rn.f32 	%f140, %f139, 0f3BBB989D, 0f3F000000;
	cvt.sat.f32.f32 	%f141, %f140;
	fma.rm.f32 	%f142, %f141, %f93, %f92;
	add.f32 	%f143, %f142, 0fCB40007F;
	neg.f32 	%f144, %f143;
	fma.rn.f32 	%f145, %f139, 0f3FB8AA3B, %f144;
	fma.rn.f32 	%f146, %f139, 0f32A57060, %f145;
	mov.b32 	%r43, %f142;
	shl.b32 	%r44, %r43, 23;
	mov.b32 	%f147, %r44;
	ex2.approx.ftz.f32 	%f148, %f146;
	fma.rn.f32 	%f149, %f148, %f147, %f137;
	ld.global.f32 	%f150, [%rd39+4];
	sub.f32 	%f151, %f150, %f295;
	fma.rn.f32 	%f152, %f151, 0f3BBB989D, 0f3F000000;
	cvt.sat.f32.f32 	%f153, %f152;
	fma.rm.f32 	%f154, %f153, %f93, %f92;
	add.f32 	%f155, %f154, 0fCB40007F;
	neg.f32 	%f156, %f155;
	fma.rn.f32 	%f157, %f151, 0f3FB8AA3B, %f156;
	fma.rn.f32 	%f158, %f151, 0f32A57060, %f157;
	mov.b32 	%r45, %f154;
	shl.b32 	%r46, %r45, 23;
	mov.b32 	%f159, %r46;
	ex2.approx.ftz.f32 	%f160, %f158;
	fma.rn.f32 	%f161, %f160, %f159, %f149;
	ld.global.f32 	%f162, [%rd39+8];
	sub.f32 	%f163, %f162, %f295;
	fma.rn.f32 	%f164, %f163, 0f3BBB989D, 0f3F000000;
	cvt.sat.f32.f32 	%f165, %f164;
	fma.rm.f32 	%f166, %f165, %f93, %f92;
	add.f32 	%f167, %f166, 0fCB40007F;
	neg.f32 	%f168, %f167;
	fma.rn.f32 	%f169, %f163, 0f3FB8AA3B, %f168;
	fma.rn.f32 	%f170, %f163, 0f32A57060, %f169;
	mov.b32 	%r47, %f166;
	shl.b32 	%r48, %r47, 23;
	mov.b32 	%f171, %r48;
	ex2.approx.ftz.f32 	%f172, %f170;
	fma.rn.f32 	%f173, %f172, %f171, %f161;
	ld.global.f32 	%f174, [%rd39+12];
	sub.f32 	%f175, %f174, %f295;
	fma.rn.f32 	%f176, %f175, 0f3BBB989D, 0f3F000000;
	cvt.sat.f32.f32 	%f177, %f176;
	fma.rm.f32 	%f178, %f177, %f93, %f92;
	add.f32 	%f179, %f178, 0fCB40007F;
	neg.f32 	%f180, %f179;
	fma.rn.f32 	%f181, %f175, 0f3FB8AA3B, %f180;
	fma.rn.f32 	%f182, %f175, 0f32A57060, %f181;
	mov.b32 	%r49, %f178;
	shl.b32 	%r50, %r49, 23;
	mov.b32 	%f183, %r50;
	ex2.approx.ftz.f32 	%f184, %f182;
	fma.rn.f32 	%f304, %f184, %f183, %f173;
	add.s32 	%r73, %r73, 8;
	add.s64 	%rd39, %rd39, 32;
	setp.ne.s32 	%p13, %r73, 0;
	@%p13 bra 	$L__BB0_17;
$L__BB0_18:
	setp.eq.s32 	%p14, %r16, 0;
	@%p14 bra 	$L__BB0_26;
	and.b32  	%r24, %r29, 3;
	setp.lt.u32 	%p15, %r16, 4;
	@%p15 bra 	$L__BB0_21;
	mul.wide.u32 	%rd28, %r74, 4;
	add.s64 	%rd29, %rd2, %rd28;
	ld.global.f32 	%f186, [%rd29];
	sub.f32 	%f187, %f186, %f295;
	fma.rn.f32 	%f188, %f187, 0f3BBB989D, 0f3F000000;
	cvt.sat.f32.f32 	%f189, %f188;
	mov.f32 	%f190, 0f4B400001;
	mov.f32 	%f191, 0f437C0000;
	fma.rm.f32 	%f192, %f189, %f191, %f190;
	add.f32 	%f193, %f192, 0fCB40007F;
	neg.f32 	%f194, %f193;
	fma.rn.f32 	%f195, %f187, 0f3FB8AA3B, %f194;
	fma.rn.f32 	%f196, %f187, 0f32A57060, %f195;
	mov.b32 	%r51, %f192;
	shl.b32 	%r52, %r51, 23;
	mov.b32 	%f197, %r52;
	ex2.approx.ftz.f32 	%f198, %f196;
	fma.rn.f32 	%f199, %f198, %f197, %f304;
	ld.global.f32 	%f200, [%rd29+4];
	sub.f32 	%f201, %f200, %f295;
	fma.rn.f32 	%f202, %f201, 0f3BBB989D, 0f3F000000;
	cvt.sat.f32.f32 	%f203, %f202;
	fma.rm.f32 	%f204, %f203, %f191, %f190;
	add.f32 	%f205, %f204, 0fCB40007F;
	neg.f32 	%f206, %f205;
	fma.rn.f32 	%f207, %f201, 0f3FB8AA3B, %f206;
	fma.rn.f32 	%f208, %f201, 0f32A57060, %f207;
	mov.b32 	%r53, %f204;
	shl.b32 	%r54, %r53, 23;
	mov.b32 	%f209, %r54;
	ex2.approx.ftz.f32 	%f210, %f208;
	fma.rn.f32 	%f211, %f210, %f209, %f199;
	ld.global.f32 	%f212, [%rd29+8];
	sub.f32 	%f213, %f212, %f295;
	fma.rn.f32 	%f214, %f213, 0f3BBB989D, 0f3F000000;
	cvt.sat.f32.f32 	%f215, %f214;
	fma.rm.f32 	%f216, %f215, %f191, %f190;
	add.f32 	%f217, %f216, 0fCB40007F;
	neg.f32 	%f218, %f217;
	fma.rn.f32 	%f219, %f213, 0f3FB8AA3B, %f218;
	fma.rn.f32 	%f220, %f213, 0f32A57060, %f219;
	mov.b32 	%r55, %f216;
	shl.b32 	%r56, %r55, 23;
	mov.b32 	%f221, %r56;
	ex2.approx.ftz.f32 	%f222, %f220;
	fma.rn.f32 	%f223, %f222, %f221, %f211;
	ld.global.f32 	%f224, [%rd29+12];
	sub.f32 	%f225, %f224, %f295;
	fma.rn.f32 	%f226, %f225, 0f3BBB989D, 0f3F000000;
	cvt.sat.f32.f32 	%f227, %f226;
	fma.rm.f32 	%f228, %f227, %f191, %f190;
	add.f32 	%f229, %f228, 0fCB40007F;
	neg.f32 	%f230, %f229;
	fma.rn.f32 	%f231, %f225, 0f3FB8AA3B, %f230;
	fma.rn.f32 	%f232, %f225, 0f32A57060, %f231;
	mov.b32 	%r57, %f228;
	shl.b32 	%r58, %r57, 23;
	mov.b32 	%f233, %r58;
	ex2.approx.ftz.f32 	%f234, %f232;
	fma.rn.f32 	%f304, %f234, %f233, %f223;
	add.s32 	%r74, %r74, 4;
$L__BB0_21:
	setp.eq.s32 	%p16, %r24, 0;
	@%p16 bra 	$L__BB0_26;
	setp.eq.s32 	%p17, %r24, 1;
	@%p17 bra 	$L__BB0_24;
	mul.wide.u32 	%rd30, %r74, 4;
	add.s64 	%rd31, %rd2, %rd30;
	ld.global.f32 	%f236, [%rd31];
	sub.f32 	%f237, %f236, %f295;
	fma.rn.f32 	%f238, %f237, 0f3BBB989D, 0f3F000000;
	cvt.sat.f32.f32 	%f239, %f238;
	mov.f32 	%f240, 0f4B400001;
	mov.f32 	%f241, 0f437C0000;
	fma.rm.f32 	%f242, %f239, %f241, %f240;
	add.f32 	%f243, %f242, 0fCB40007F;
	neg.f32 	%f244, %f243;
	fma.rn.f32 	%f245, %f237, 0f3FB8AA3B, %f244;
	fma.rn.f32 	%f246, %f237, 0f32A57060, %f245;
	mov.b32 	%r59, %f242;
	shl.b32 	%r60, %r59, 23;
	mov.b32 	%f247, %r60;
	ex2.approx.ftz.f32 	%f248, %f246;
	fma.rn.f32 	%f249, %f248, %f247, %f304;
	ld.global.f32 	%f250, [%rd31+4];
	sub.f32 	%f251, %f250, %f295;
	fma.rn.f32 	%f252, %f251, 0f3BBB989D, 0f3F000000;
	cvt.sat.f32.f32 	%f253, %f252;
	fma.rm.f32 	%f254, %f253, %f241, %f240;
	add.f32 	%f255, %f254, 0fCB40007F;
	neg.f32 	%f256, %f255;
	fma.rn.f32 	%f257, %f251, 0f3FB8AA3B, %f256;
	fma.rn.f32 	%f258, %f251, 0f32A57060, %f257;
	mov.b32 	%r61, %f254;
	shl.b32 	%r62, %r61, 23;
	mov.b32 	%f259, %r62;
	ex2.approx.ftz.f32 	%f260, %f258;
	fma.rn.f32 	%f304, %f260, %f259, %f249;
	add.s32 	%r74, %r74, 2;
$L__BB0_24:
	and.b32  	%r63, %r29, 1;
	setp.eq.b32 	%p18, %r63, 1;
	not.pred 	%p19, %p18;
	@%p19 bra 	$L__BB0_26;
	mul.wide.u32 	%rd32, %r74, 4;
	add.s64 	%rd33, %rd2, %rd32;
	ld.global.f32 	%f261, [%rd33];
	sub.f32 	%f262, %f261, %f295;
	fma.rn.f32 	%f263, %f262, 0f3BBB989D, 0f3F000000;
	cvt.sat.f32.f32 	%f264, %f263;
	mov.f32 	%f265, 0f4B400001;
	mov.f32 	%f266, 0f437C0000;
	fma.rm.f32 	%f267, %f264, %f266, %f265;
	add.f32 	%f268, %f267, 0fCB40007F;
	neg.f32 	%f269, %f268;
	fma.rn.f32 	%f270, %f262, 0f3FB8AA3B, %f269;
	fma.rn.f32 	%f271, %f262, 0f32A57060, %f270;
	mov.b32 	%r64, %f267;
	shl.b32 	%r65, %r64, 23;
	mov.b32 	%f272, %r65;
	ex2.approx.ftz.f32 	%f273, %f271;
	fma.rn.f32 	%f304, %f273, %f272, %f304;
$L__BB0_26:
	sub.f32 	%f274, %f1, %f295;
	fma.rn.f32 	%f275, %f274, 0f3BBB989D, 0f3F000000;
	cvt.sat.f32.f32 	%f276, %f275;
	mov.f32 	%f277, 0f4B400001;
	mov.f32 	%f278, 0f437C0000;
	fma.rm.f32 	%f279, %f276, %f278, %f277;
	add.f32 	%f280, %f279, 0fCB40007F;
	neg.f32 	%f281, %f280;
	fma.rn.f32 	%f282, %f274, 0f3FB8AA3B, %f281;
	fma.rn.f32 	%f283, %f274, 0f32A57060, %f282;
	mov.b32 	%r66, %f279;
	shl.b32 	%r67, %r66, 23;
	mov.b32 	%f284, %r67;
	ex2.approx.ftz.f32 	%f285, %f283;
	mul.f32 	%f286, %f285, %f284;
	div.rn.f32 	%f287, %f286, %f304;
	cvta.to.global.u64 	%rd34, %rd12;
	add.s64 	%rd36, %rd34, %rd15;
	st.global.f32 	[%rd36], %f287;
$L__BB0_27:
	ret;

}
	// .globl	_Z18PrintGpuDataKernelIfEvPKT_ii
.visible .entry _Z18PrintGpuDataKernelIfEvPKT_ii(
	.param .u64 .ptr .align 1 _Z18PrintGpuDataKernelIfEvPKT_ii_param_0,
	.param .u32 _Z18PrintGpuDataKernelIfEvPKT_ii_param_1,
	.param .u32 _Z18PrintGpuDataKernelIfEvPKT_ii_param_2
)
{
	.local .align 8 .b8 	__local_depot1[8];
	.reg .b64 	%SP;
	.reg .b64 	%SPL;
	.reg .pred 	%p<10>;
	.reg .b32 	%r<91>;
	.reg .b32 	%f<30>;
	.reg .b64 	%rd<28>;
	.reg .b64 	%fd<30>;

	mov.u64 	%SPL, __local_depot1;
	cvta.local.u64 	%SP, %SPL;
	ld.param.u64 	%rd4, [_Z18PrintGpuDataKernelIfEvPKT_ii_param_0];
	ld.param.u32 	%r86, [_Z18PrintGpuDataKernelIfEvPKT_ii_param_1];
	ld.param.u32 	%r21, [_Z18PrintGpuDataKernelIfEvPKT_ii_param_2];
	cvta.to.global.u64 	%rd1, %rd4;
	add.u64 	%rd5, %SP, 0;
	add.u64 	%rd2, %SPL, 0;
	setp.ge.s32 	%p1, %r86, %r21;
	@%p1 bra 	$L__BB1_13;
	sub.s32 	%r1, %r21, %r86;
	and.b32  	%r2, %r1, 15;
	sub.s32 	%r22, %r86, %r21;
	setp.gt.u32 	%p2, %r22, -16;
	@%p2 bra 	$L__BB1_4;
	and.b32  	%r23, %r1, -16;
	neg.s32 	%r84, %r23;
	add.s64 	%rd3, %rd1, 32;
	mov.u64 	%rd8, $str$1;
$L__BB1_3:
	.pragma "nounroll";
	mul.wide.s32 	%rd6, %r86, 4;
	add.s64 	%rd7, %rd3, %rd6;
	ld.global.f32 	%f1, [%rd7+-32];
	cvt.f64.f32 	%fd1, %f1;
	st.local.f64 	[%rd2], %fd1;
	cvta.global.u64 	%rd9, %rd8;
	{ // callseq 0, 0
	.param .b64 param0;
	st.param.b64 	[param0], %rd9;
	.param .b64 param1;
	st.param.b64 	[param1], %rd5;
	.param .b32 retval0;
	call.uni (retval0), 
	vprintf, 
	(
	param0, 
	param1
	);
	ld.param.b32 	%r24, [retval0];
	} // callseq 0
	ld.global.f32 	%f2, [%rd7+-28];
	cvt.f64.f32 	%fd2, %f2;
	st.local.f64 	[%rd2], %fd2;
	{ // callseq 1, 0
	.param .b64 param0;
	st.param.b64 	[param0], %rd9;
	.param .b64 param1;
	st.param.b64 	[param1], %rd5;
	.param .b32 retval0;
	call.uni (retval0), 
	vprintf, 
	(
	param0, 
	param1
	);
	ld.param.b32 	%r26, [retval0];
	} // callseq 1
	ld.global.f32 	%f3, [%rd7+-24];
	cvt.f64.f32 	%fd3, %f3;
	st.local.f64 	[%rd2], %fd3;
	{ // callseq 2, 0
	.param .b64 param0;
	st.param.b64 	[param0], %rd9;
	.param .b64 param1;
	st.param.b64 	[param1], %rd5;
	.param .b32 retval0;
	call.uni (retval0), 
	vprintf, 
	(
	param0, 
	param1
	);
	ld.param.b32 	%r28, [retval0];
	} // callseq 2
	ld.global.f32 	%f4, [%rd7+-20];
	cvt.f64.f32 	%fd4, %f4;
	st.local.f64 	[%rd2], %fd4;
	{ // callseq 3, 0
	.param .b64 param0;
	st.param.b64 	[param0], %rd9;
	.param .b64 param1;
	st.param.b64 	[param1], %rd5;
	.param .b32 retval0;
	call.uni (retval0), 
	vprintf, 
	(
	param0, 
	param1
	);
	ld.param.b32 	%r30, [retval0];
	} // callseq 3
	ld.global.f32 	%f5, [%rd7+-16];
	cvt.f64.f32 	%fd5, %f5;
	st.local.f64 	[%rd2], %fd5;
	{ // callseq 4, 0
	.param .b64 param0;
	st.param.b64 	[param0], %rd9;
	.param .b64 param1;
	st.param.b64 	[param1], %rd5;
	.param .b32 retval0;
	call.uni (retval0), 
	vprintf, 
	(
	param0, 
	param1
	);
	ld.param.b32 	%r32, [retval0];
	} // callseq 4
	ld.global.f32 	%f6, [%rd7+-12];
	cvt.f64.f32 	%fd6, %f6;
	st.local.f64 	[%rd2], %fd6;
	{ // callseq 5, 0
	.param .b64 param0;
	st.param.b64 	[param0], %rd9;
	.param .b64 param1;
	st.param.b64 	[param1], %rd5;
	.param .b32 retval0;
	call.uni (retval0), 
	vprintf, 
	(
	param0, 
	param1
	);
	ld.param.b32 	%r34, [retval0];
	} // callseq 5
	ld.global.f32 	%f7, [%rd7+-8];
	cvt.f64.f32 	%fd7, %f7;
	st.local.f64 	[%rd2], %fd7;
	{ // callseq 6, 0
	.param .b64 param0;
	st.param.b64 	[param0], %rd9;
	.param .b64 param1;
	st.param.b64 	[param1], %rd5;
	.param .b32 retval0;
	call.uni (retval0), 
	vprintf, 
	(
	param0, 
	param1
	);
	ld.param.b32 	%r36, [retval0];
	} // callseq 6
	ld.global.f32 	%f8, [%rd7+-4];
	cvt.f64.f32 	%fd8, %f8;
	st.local.f64 	[%rd2], %fd8;
	{ // callseq 7, 0
	.param .b64 param0;
	st.param.b64 	[param0], %rd9;
	.param .b64 param1;
	st.param.b64 	[param1], %rd5;
	.param .b32 retval0;
	call.uni (retval0), 
	vprintf, 
	(
	param0, 
	param1
	);
	ld.param.b32 	%r38, [retval0];
	} // callseq 7
	ld.global.f32 	%f9, [%rd7];
	cvt.f64.f32 	%fd9, %f9;
	st.local.f64 	[%rd2], %fd9;
	{ // callseq 8, 0
	.param .b64 param0;
	st.param.b64 	[param0], %rd9;
	.param .b64 param1;
	st.param.b64 	[param1], %rd5;
	.param .b32 retval0;
	call.uni (retval0), 
	vprintf, 
	(
	param0, 
	param1
	);
	ld.param.b32 	%r40, [retval0];
	} // callseq 8
	ld.global.f32 	%f10, [%rd7+4];
	cvt.f64.f32 	%fd10, %f10;
	st.local.f64 	[%rd2], %fd10;
	{ // callseq 9, 0
	.param .b64 param0;
	st.param.b64 	[param0], %rd9;
	.param .b64 param1;
	st.param.b64 	[param1], %rd5;
	.param .b32 retval0;
	call.uni (retval0), 
	vprintf, 
	(
	param0, 
	param1
	);
	ld.param.b32 	%r42, [retval0];
	} // callseq 9
	ld.global.f32 	%f11, [%rd7+8];
	cvt.f64.f32 	%fd11, %f11;
	st.local.f64 	[%rd2], %fd11;
	{ // callseq 10, 0
	.param .b64 param0;
	st.param.b64 	[param0], %rd9;
	.param .b64 param1;
	st.param.b64 	[param1], %rd5;
	.param .b32 retval0;
	call.uni (retval0), 
	vprintf, 
	(
	param0, 
	param1
	);
	ld.param.b32 	%r44, [retval0];
	} // callseq 10
	ld.global.f32 	%f12, [%rd7+12];
	cvt.f64.f32 	%fd12, %f12;
	st.local.f64 	[%rd2], %fd12;
	{ // callseq 11, 0
	.param .b64 param0;
	st.param.b64 	[param0], %rd9;
	.param .b64 param1;
	st.param.b64 	[param1], %rd5;
	.param .b32 retval0;
	call.uni (retval0), 
	vprintf, 
	(
	param0, 
	param1
	);
	ld.param.b32 	%r46, [retval0];
	} // callseq 11
	ld.global.f32 	%f13, [%rd7+16];
	cvt.f64.f32 	%fd13, %f13;
	st.local.f64 	[%rd2], %fd13;
	{ // callseq 12, 0
	.param .b64 param0;
	st.param.b64 	[param0], %rd9;
	.param .b64 param1;
	st.param.b64 	[param1], %rd5;
	.param .b32 retval0;
	call.uni (retval0), 
	vprintf, 
	(
	param0, 
	param1
	);
	ld.param.b32 	%r48, [retval0];
	} // callseq 12
	ld.global.f32 	%f14, [%rd7+20];
	cvt.f64.f32 	%fd14, %f14;
	st.local.f64 	[%rd2], %fd14;
	{ // callseq 13, 0
	.param .b64 param0;
	st.param.b64 	[param0], %rd9;
	.param .b64 param1;
	st.param.b64 	[param1], %rd5;
	.param .b32 retval0;
	call.uni (retval0), 
	vprintf, 
	(
	param0, 
	param1
	);
	ld.param.b32 	%r50, [retval0];
	} // callseq 13
	ld.global.f32 	%f15, [%rd7+24];
	cvt.f64.f32 	%fd15, %f15;
	st.local.f64 	[%rd2], %fd15;
	{ // callseq 14, 0
	.param .b64 param0;
	st.param.b64 	[param0], %rd9;
	.param .b64 param1;
	st.param.b64 	[param1], %rd5;
	.param .b32 retval0;
	call.uni (retval0), 
	vprintf, 
	(
	param0, 
	param1
	);
	ld.param.b32 	%r52, [retval0];
	} // callseq 14
	ld.global.f32 	%f16, [%rd7+28];
	cvt.f64.f32 	%fd16, %f16;
	st.local.f64 	[%rd2], %fd16;
	{ // callseq 15, 0
	.param .b64 param0;
	st.param.b64 	[param0], %rd9;
	.param .b64 param1;
	st.param.b64 	[param1], %rd5;
	.param .b32 retval0;
	call.uni (retval0), 
	vprintf, 
	(
	param0, 
	param1
	);
	ld.param.b32 	%r54, [retval0];
	} // callseq 15
	add.s32 	%r86, %r86, 16;
	add.s32 	%r84, %r84, 16;
	setp.ne.s32 	%p3, %r84, 0;
	@%p3 bra 	$L__BB1_3;
$L__BB1_4:
	setp.eq.s32 	%p4, %r2, 0;
	@%p4 bra 	$L__BB1_13;
	and.b32  	%r9, %r1, 7;
	setp.lt.u32 	%p5, %r2, 8;
	@%p5 bra 	$L__BB1_7;
	mul.wide.s32 	%rd11, %r86, 4;
	add.s64 	%rd12, %rd1, %rd11;
	ld.global.f32 	%f17, [%rd12];
	cvt.f64.f32 	%fd17, %f17;
	st.local.f64 	[%rd2], %fd17;
	mov.u64 	%rd13, $str$1;
	cvta.global.u64 	%rd14, %rd13;
	add.u64 	%rd15, %SP, 0;
	{ // callseq 16, 0
	.param .b64 param0;
	st.param.b64 	[param0], %rd14;
	.param .b64 param1;
	st.param.b64 	[param1], %rd15;
	.param .b32 retval0;
	call.uni (retval0), 
	vprintf, 
	(
	param0, 
	param1
	);
	ld.param.b32 	%r56, [retval0];
	} // callseq 16
	ld.global.f32 	%f18, [%rd12+4];
	cvt.f64.f32 	%fd18, %f18;
	st.local.f64 	[%rd2], %fd18;
	{ // callseq 17, 0
	.param .b64 param0;
	st.param.b64 	[param0], %rd14;
	.param .b64 param1;
	st.param.b64 	[param1], %rd15;
	.param .b32 retval0;
	call.uni (retval0), 
	vprintf, 
	(
	param0, 
	param1
	);
	ld.param.b32 	%r58, [retval0];
	} // callseq 17
	ld.global.f32 	%f19, [%rd12+8];
	cvt.f64.f32 	%fd19, %f19;
	st.local.f64 	[%rd2], %fd19;
	{ // callseq 18, 0
	.param .b64 param0;
	st.param.b64 	[param0], %rd14;
	.param .b64 param1;
	st.param.b64 	[param1], %rd15;
	.param .b32 retval0;
	call.uni (retval0), 
	vprintf, 
	(
	param0, 
	param1
	);
	ld.param.b32 	%r60, [retval0];
	} // callseq 18
	ld.global.f32 	%f20, [%rd12+12];
	cvt.f64.f32 	%fd20, %f20;
	st.local.f64 	[%rd2], %fd20;
	{ // callseq 19, 0
	.param .b64 param0;
	st.param.b64 	[param0], %rd14;
	.param .b64 param1;
	st.param.b64 	[param1], %rd15;
	.param .b32 retval0;
	call.uni (retval0), 
	vprintf, 
	(
	param0, 
	param1
	);
	ld.param.b32 	%r62, [retval0];
	} // callseq 19
	ld.global.f32 	%f21, [%rd12+16];
	cvt.f64.f32 	%fd21, %f21;
	st.local.f64 	[%rd2], %fd21;
	{ // callseq 20, 0
	.param .b64 param0;
	st.param.b64 	[param0], %rd14;
	.param .b64 param1;
	st.param.b64 	[param1], %rd15;
	.param .b32 retval0;
	call.uni (retval0), 
	vprintf, 
	(
	param0, 
	param1
	);
	ld.param.b32 	%r64, [retval0];
	} // callseq 20
	ld.global.f32 	%f22, [%rd12+20];
	cvt.f64.f32 	%fd22, %f22;
	st.local.f64 	[%rd2], %fd22;
	{ // callseq 21, 0
	.param .b64 param0;
	st.param.b64 	[param0], %rd14;
	.param .b64 param1;
	st.param.b64 	[param1], %rd15;
	.param .b32 retval0;
	call.uni (retval0), 
	vprintf, 
	(
	param0, 
	param1
	);
	ld.param.b32 	%r66, [retval0];
	} // callseq 21
	ld.global.f32 	%f23, [%rd12+24];
	cvt.f64.f32 	%fd23, %f23;
	st.local.f64 	[%rd2], %fd23;
	{ // callseq 22, 0
	.param .b64 param0;
	st.param.b64 	[param0], %rd14;
	.param .b64 param1;
	st.param.b64 	[param1], %rd15;
	.param .b32 retval0;
	call.uni (retval0), 
	vprintf, 
	(
	param0, 
	param1
	);
	ld.param.b32 	%r68, [retval0];
	} // callseq 22
	ld.global.f32 	%f24, [%rd12+28];
	cvt.f64.f32 	%fd24, %f24;
	st.local.f64 	[%rd2], %fd24;
	{ // callseq 23, 0
	.param .b64 param0;
	st.param.b64 	[param0], %rd14;
	.param .b64 param1;
	st.param.b64 	[param1], %rd15;
	.param .b32 retval0;
	call.uni (retval0), 
	vprintf, 
	(
	param0, 
	param1
	);
	ld.param.b32 	%r70, [retval0];
	} // callseq 23
	add.s32 	%r86, %r86, 8;
$L__BB1_7:
	setp.eq.s32 	%p6, %r9, 0;
	@%p6 bra 	$L__BB1_13;
	and.b32  	%r12, %r1, 3;
	setp.lt.u32 	%p7, %r9, 4;
	@%p7 bra 	$L__BB1_10;
	mul.wide.s32 	%rd16, %r86, 4;
	add.s64 	%rd17, %rd1, %rd16;
	ld.global.f32 	%f25, [%rd17];
	cvt.f64.f32 	%fd25, %f25;
	st.local.f64 	[%rd2], %fd25;
	mov.u64 	%rd18, $str$1;
	cvta.global.u64 	%rd19, %rd18;
	add.u64 	%rd20, %SP, 0;
	{ // callseq 24, 0
	.param .b64 param0;
	st.param.b64 	[param0], %rd19;
	.param .b64 param1;
	st.param.b64 	[param1], %rd20;
	.param .b32 retval0;
	call.uni (retval0), 
	vprintf, 
	(
	param0, 
	param1
	);
	ld.param.b32 	%r72, [retval0];
	} // callseq 24
	ld.global.f32 	%f26, [%rd17+4];
	cvt.f64.f32 	%fd26, %f26;
	st.local.f64 	[%rd2], %fd26;
	{ // callseq 25, 0
	.param .b64 param0;
	st.param.b64 	[param0], %rd19;
	.param .b64 param1;
	st.param.b64 	[param1], %rd20;
	.param .b32 retval0;
	call.uni (retval0), 
	vprintf, 
	(
	param0, 
	param1
	);
	ld.param.b32 	%r74, [retval0];
	} // callseq 25
	ld.global.f32 	%f27, [%rd17+8];
	cvt.f64.f32 	%fd27, %f27;
	st.local.f64 	[%rd2], %fd27;
	{ // callseq 26, 0
	.param .b64 param0;
	st.param.b64 	[param0], %rd19;
	.param .b64 param1;
	st.param.b64 	[param1], %rd20;
	.param .b32 retval0;
	call.uni (retval0), 
	vprintf, 
	(
	param0, 
	param1
	);
	ld.param.b32 	%r76, [retval0];
	} // callseq 26
	ld.global.f32 	%f28, [%rd17+12];
	cvt.f64.f32 	%fd28, %f28;
	st.local.f64 	[%rd2], %fd28;
	{ // callseq 27, 0
	.param .b64 param0;
	st.param.b64 	[param0], %rd19;
	.param .b64 param1;
	st.param.b64 	[param1], %rd20;
	.param .b32 retval0;
	call.uni (retval0), 
	vprintf, 
	(
	param0, 
	param1
	);
	ld.param.b32 	%r78, [retval0];
	} // callseq 27
	add.s32 	%r86, %r86, 4;
$L__BB1_10:
	setp.eq.s32 	%p8, %r12, 0;
	@%p8 bra 	$L__BB1_13;
	neg.s32 	%r89, %r12;
	mov.u64 	%rd23, $str$1;
	add.u64 	%rd25, %SP, 0;
$L__BB1_12:
	.pragma "nounroll";
	mul.wide.s32 	%rd21, %r86, 4;
	add.s64 	%rd22, %rd1, %rd21;
	ld.global.f32 	%f29, [%rd22];
	cvt.f64.f32 	%fd29, %f29;
	st.local.f64 	[%rd2], %fd29;
	cvta.global.u64 	%rd24, %rd23;
	{ // callseq 28, 0
	.param .b64 param0;
	st.param.b64 	[param0], %rd24;
	.param .b64 param1;
	st.param.b64 	[param1], %rd25;
	.param .b32 retval0;
	call.uni (retval0), 
	vprintf, 
	(
	param0, 
	param1
	);
	ld.param.b32 	%r80, [retval0];
	} // callseq 28
	add.s32 	%r86, %r86, 1;
	add.s32 	%r89, %r89, 1;
	setp.ne.s32 	%p9, %r89, 0;
	@%p9 bra 	$L__BB1_12;
$L__BB1_13:
	mov.u64 	%rd26, $str$2;
	cvta.global.u64 	%rd27, %rd26;
	{ // callseq 29, 0
	.param .b64 param0;
	st.param.b64 	[param0], %rd27;
	.param .b64 param1;
	st.param.b64 	[param1], 0;
	.param .b32 retval0;
	call.uni (retval0), 
	vprintf, 
	(
	param0, 
	param1
	);
	ld.param.b32 	%r82, [retval0];
	} // callseq 29
	ret;

}


// ===== COMPILED SASS (sm_100) =====

	.target	sm_100

	.elftype	@"ET_EXEC"


//--------------------- .note.nv.tkinfo           --------------------------
	.section	.note.nv.tkinfo,"",@"SHT_NOTE"
	.sectionflags	@"SHF_NOTE_NV_TKINFO"
	.tkinfo
        /*0018*/ 	.word	0x00000002
        /*0030*/ 	.string	""
        /*0030*/ 	.string	"ptxas"
        /*0030*/ 	.string	"Cuda compilation tools, release 13.0, V13.0.88"
        /*0030*/ 	.string	"Build cuda_13.0.r13.0/compiler.36424714_0"
        /*0030*/ 	.string	"-arch sm_100 -m 64 "



//--------------------- .note.nv.cuinfo           --------------------------
	.section	.note.nv.cuinfo,"",@"SHT_NOTE"
	.sectionflags	@"SHF_NOTE_NV_CUINFO"
        /*0018*/ 	.short	0x0002
        /*001a*/ 	.short	0x0064
        /*001c*/ 	.short	0x0082
	.zero		2


//--------------------- .nv.info                  --------------------------
	.section	.nv.info,"",@"SHT_CUDA_INFO"
	.align	4


	//----- nvinfo : EIATTR_REGCOUNT
	.align		4
        /*0000*/ 	.byte	0x04, 0x2f
        /*0002*/ 	.short	(.L_3 - .L_2)
	.align		4
.L_2:
        /*0004*/ 	.word	index@(_Z7softmaxPfS_i)
        /*0008*/ 	.word	0x0000001f


	//----- nvinfo : EIATTR_FRAME_SIZE
	.align		4
.L_3:
        /*000c*/ 	.byte	0x04, 0x11
        /*000e*/ 	.short	(.L_5 - .L_4)
	.align		4
.L_4:
        /*0010*/ 	.word	index@($__internal_0_$__cuda_sm3x_div_rn_noftz_f32_slowpath)
        /*0014*/ 	.word	0x00000000


	//----- nvinfo : EIATTR_FRAME_SIZE
	.align		4
.L_5:
        /*0018*/ 	.byte	0x04, 0x11
        /*001a*/ 	.short	(.L_7 - .L_6)
	.align		4
.L_6:
        /*001c*/ 	.word	index@(_Z7softmaxPfS_i)
        /*0020*/ 	.word	0x00000000


	//----- nvinfo : EIATTR_REGCOUNT
	.align		4
.L_7:
        /*0024*/ 	.byte	0x04, 0x2f
        /*0026*/ 	.short	(.L_9 - .L_8)
	.align		4
.L_8:
        /*0028*/ 	.word	index@(_Z18PrintGpuDataKernelIfEvPKT_ii)
        /*002c*/ 	.word	0x0000001c


	//----- nvinfo : EIATTR_FRAME_SIZE
	.align		4
.L_9:
        /*0030*/ 	.byte	0x04, 0x11
        /*0032*/ 	.short	(.L_11 - .L_10)
	.align		4
.L_10:
        /*0034*/ 	.word	index@(_Z18PrintGpuDataKernelIfEvPKT_ii)
        /*0038*/ 	.word	0x00000008


	//----- nvinfo : EIATTR_MIN_STACK_SIZE
	.align		4
.L_11:
        /*003c*/ 	.byte	0x04, 0x12
        /*003e*/ 	.short	(.L_13 - .L_12)
	.align		4
.L_12:
        /*0040*/ 	.word	index@(_Z18PrintGpuDataKernelIfEvPKT_ii)
        /*0044*/ 	.word	0x00000008


	//----- nvinfo : EIATTR_MIN_STACK_SIZE
	.align		4
.L_13:
        /*0048*/ 	.byte	0x04, 0x12
        /*004a*/ 	.short	(.L_15 - .L_14)
	.align		4
.L_14:
        /*004c*/ 	.word	index@(_Z7softmaxPfS_i)
        /*0050*/ 	.word	0x00000000
.L_15:


//--------------------- .nv.compat                --------------------------
	.section	.nv.compat,"",@"SHT_CUDA_COMPAT_INFO"
	.align	4
        /*0000*/ 	.byte	0x02, 0x09, 0x00, 0x00, 0x02, 0x02, 0x01, 0x00, 0x02, 0x05, 0x05, 0x00, 0x03, 0x07, 0x01, 0x01
        /*0010*/ 	.byte	0x02, 0x03, 0x00, 0x00, 0x02, 0x06, 0x01, 0x00, 0x04, 0x0b, 0x08, 0x00, 0x01, 0x00, 0x00, 0x00
        /*0020*/ 	.byte	0x00, 0x00, 0x00, 0x00


//--------------------- .nv.info._Z18PrintGpuDataKernelIfEvPKT_ii --------------------------
	.section	.nv.info._Z18PrintGpuDataKernelIfEvPKT_ii,"",@"SHT_CUDA_INFO"
	.sectionflags	@""
	.align	4


	//----- nvinfo : EIATTR_CUDA_API_VERSION
	.align		4
        /*0000*/ 	.byte	0x04, 0x37
        /*0002*/ 	.short	(.L_17 - .L_16)
.L_16:
        /*0004*/ 	.word	0x00000082


	//----- nvinfo : EIATTR_KPARAM_INFO
	.align		4
.L_17:
        /*0008*/ 	.byte	0x04, 0x17
        /*000a*/ 	.short	(.L_19 - .L_18)
.L_18:
        /*000c*/ 	.word	0x00000000
        /*0010*/ 	.short	0x0002
        /*0012*/ 	.short	0x000c
        /*0014*/ 	.byte	0x00, 0xf0, 0x11, 0x00


	//----- nvinfo : EIATTR_KPARAM_INFO
	.align		4
.L_19:
        /*0018*/ 	.byte	0x04, 0x17
        /*001a*/ 	.short	(.L_21 - .L_20)
.L_20:
        /*001c*/ 	.word	0x00000000
        /*0020*/ 	.short	0x0001
        /*0022*/ 	.short	0x0008
        /*0024*/ 	.byte	0x00, 0xf0, 0x11, 0x00


	//----- nvinfo : EIATTR_KPARAM_INFO
	.align		4
.L_21:
        /*0028*/ 	.byte	0x04, 0x17
        /*002a*/ 	.short	(.L_23 - .L_22)
.L_22:
        /*002c*/ 	.word	0x00000000
        /*0030*/ 	.short	0x0000
        /*0032*/ 	.short	0x0000
        /*0034*/ 	.byte	0x00, 0xf5, 0x21, 0x00


	//----- nvinfo : EIATTR_SPARSE_MMA_MASK
	.align		4
.L_23:
        /*0038*/ 	.byte	0x03, 0x50
        /*003a*/ 	.short	0x0000


	//----- nvinfo : EIATTR_MAXREG_COUNT
	.align		4
        /*003c*/ 	.byte	0x03, 0x1b
        /*003e*/ 	.short	0x00ff


	//----- nvinfo : EIATTR_EXTERNS
	.align		4
        /*0040*/ 	.byte	0x04, 0x0f
        /*0042*/ 	.short	(.L_25 - .L_24)


	//   ....[0]....
	.align		4
.L_24:
        /*0044*/ 	.word	index@(vprintf)


	//----- nvinfo : EIATTR_MERCURY_ISA_VERSION
	.align		4
.L_25:
        /*0048*/ 	.byte	0x03, 0x5f
        /*004a*/ 	.short	0x0101


	//----- nvinfo : EIATTR_VRC_CTA_INIT_COUNT
	.align		4
        /*004c*/ 	.byte	0x02, 0x4a
	.zero		1
	.zero		1


	//----- nvinfo : EIATTR_SYSCALL_OFFSETS
	.align		4
        /*0050*/ 	.byte	0x04, 0x46
        /*0052*/ 	.short	(.L_27 - .L_26)


	//   ....[0]....
.L_26:
        /*0054*/ 	.word	0x00000270


	//   ....[1]....
        /*0058*/ 	.word	0x00000320


	//   ....[2]....
        /*005c*/ 	.word	0x000003d0


	//   ....[3]....
        /*0060*/ 	.word	0x00000480


	//   ....[4]....
        /*0064*/ 	.word	0x00000530


	//   ....[5]....
        /*0068*/ 	.word	0x000005e0


	//   ....[6]....
        /*006c*/ 	.word	0x00000690


	//   ....[7]....
        /*0070*/ 	.word	0x00000740


	//   ....[8]....
        /*0074*/ 	.word	0x000007f0


	//   ....[9]....
        /*0078*/ 	.word	0x000008a0


	//   ....[10]....
        /*007c*/ 	.word	0x00000950


	//   ....[11]....
        /*0080*/ 	.word	0x00000a00


	//   ....[12]....
        /*0084*/ 	.word	0x00000ab0


	//   ....[13]....
        /*0088*/ 	.word	0x00000b60


	//   ....[14]....
        /*008c*/ 	.word	0x00000c10


	//   ....[15]....
        /*0090*/ 	.word	0x00000cc0


	//   ....[16]....
        /*0094*/ 	.word	0x00000e50


	//   ....[17]....
        /*0098*/ 	.word	0x00000f00


	//   ....[18]....
        /*009c*/ 	.word	0x00000fb0


	//   ....[19]....
        /*00a0*/ 	.word	0x00001060


	//   ....[20]....
        /*00a4*/ 	.word	0x00001110


	//   ....[21]....
        /*00a8*/ 	.word	0x000011c0


	//   ....[22]....
        /*00ac*/ 	.word	0x00001270


	//   ....[23]....
        /*00b0*/ 	.word	0x00001320


	//   ....[24]....
        /*00b4*/ 	.word	0x00001460


	//   ....[25]....
        /*00b8*/ 	.word	0x00001510


	//   ....[26]....
        /*00bc*/ 	.word	0x000015c0


	//   ....[27]....
        /*00c0*/ 	.word	0x00001670


	//   ....[28]....
        /*00c4*/ 	.word	0x000017c0


	//   ....[29]....
        /*00c8*/ 	.word	0x00001880


	//----- nvinfo : EIATTR_EXIT_INSTR_OFFSETS
	.align		4
.L_27:
        /*00cc*/ 	.byte	0x04, 0x1c
        /*00ce*/ 	.short	(.L_29 - .L_28)


	//   ....[0]....
.L_28:
        /*00d0*/ 	.word	0x00001890


	//----- nvinfo : EIATTR_CRS_STACK_SIZE
	.align		4
.L_29:
        /*00d4*/ 	.byte	0x04, 0x1e
        /*00d6*/ 	.short	(.L_31 - .L_30)
.L_30:
        /*00d8*/ 	.word	0x00000000


	//----- nvinfo : EIATTR_CBANK_PARAM_SIZE
	.align		4
.L_31:
        /*00dc*/ 	.byte	0x03, 0x19
        /*00de*/ 	.short	0x0010


	//----- nvinfo : EIATTR_PARAM_CBANK
	.align		4
        /*00e0*/ 	.byte	0x04, 0x0a
        /*00e2*/ 	.short	(.L_33 - .L_32)
	.align		4
.L_32:
        /*00e4*/ 	.word	index@(.nv.constant0._Z18PrintGpuDataKernelIfEvPKT_ii)
        /*00e8*/ 	.short	0x0380
        /*00ea*/ 	.short	0x0010


	//----- nvinfo : EIATTR_SW_WAR
	.align		4
.L_33:
        /*00ec*/ 	.byte	0x04, 0x36
        /*00ee*/ 	.short	(.L_35 - .L_34)
.L_34:
        /*00f0*/ 	.word	0x00000008
.L_35:


//--------------------- .nv.info._Z7softmaxPfS_i  --------------------------
	.section	.nv.info._Z7softmaxPfS_i,"",@"SHT_CUDA_INFO"
	.sectionflags	@""
	.align	4


	//----- nvinfo : EIATTR_CUDA_API_VERSION
	.align		4
        /*0000*/ 	.byte	0x04, 0x37
        /*0002*/ 	.short	(.L_37 - .L_36)
.L_36:
        /*0004*/ 	.word	0x00000082


	//----- nvinfo : EIATTR_KPARAM_INFO
	.align		4
.L_37:
        /*0008*/ 	.byte	0x04, 0x17
        /*000a*/ 	.short	(.L_39 - .L_38)
.L_38:
        /*000c*/ 	.word	0x00000000
        /*0010*/ 	.short	0x0002
        /*0012*/ 	.short	0x0010
        /*0014*/ 	.byte	0x00, 0xf0, 0x11, 0x00


	//----- nvinfo : EIATTR_KPARAM_INFO
	.align		4
.L_39:
        /*0018*/ 	.byte	0x04, 0x17
        /*001a*/ 	.short	(.L_41 - .L_40)
.L_40:
        /*001c*/ 	.word	0x00000000
        /*0020*/ 	.short	0x0001
        /*0022*/ 	.short	0x0008
        /*0024*/ 	.byte	0x00, 0xf5, 0x21, 0x00


	//----- nvinfo : EIATTR_KPARAM_INFO
	.align		4
.L_41:
        /*0028*/ 	.byte	0x04, 0x17
        /*002a*/ 	.short	(.L_43 - .L_42)
.L_42:
        /*002c*/ 	.word	0x00000000
        /*0030*/ 	.short	0x0000
        /*0032*/ 	.short	0x0000
        /*0034*/ 	.byte	0x00, 0xf5, 0x21, 0x00


	//----- nvinfo : EIATTR_SPARSE_MMA_MASK
	.align		4
.L_43:
        /*0038*/ 	.byte	0x03, 0x50
        /*003a*/ 	.short	0x0000


	//----- nvinfo : EIATTR_MAXREG_COUNT
	.align		4
        /*003c*/ 	.byte	0x03, 0x1b
        /*003e*/ 	.short	0x00ff


	//----- nvinfo : EIATTR_MERCURY_ISA_VERSION
	.align		4
        /*0040*/ 	.byte	0x03, 0x5f
        /*0042*/ 	.short	0x0101


	//----- nvinfo : EIATTR_VRC_CTA_INIT_COUNT
	.align		4
        /*0044*/ 	.byte	0x02, 0x4a
	.zero		1
	.zero		1


	//----- nvinfo : EIATTR_EXIT_INSTR_OFFSETS
	.align		4
        /*0048*/ 	.byte	0x04, 0x1c
        /*004a*/ 	.short	(.L_45 - .L_44)


	//   ....[0]....
.L_44:
        /*004c*/ 	.word	0x00000070


	//   ....[1]....
        /*0050*/ 	.word	0x000014b0


	//----- nvinfo : EIATTR_CRS_STACK_SIZE
	.align		4
.L_45:
        /*0054*/ 	.byte	0x04, 0x1e
        /*0056*/ 	.short	(.L_47 - .L_46)
.L_46:
        /*0058*/ 	.word	0x00000000


	//----- nvinfo : EIATTR_CBANK_PARAM_SIZE
	.align		4
.L_47:
        /*005c*/ 	.byte	0x03, 0x19
        /*005e*/ 	.short	0x0014


	//----- nvinfo : EIATTR_PARAM_CBANK
	.align		4
        /*0060*/ 	.byte	0x04, 0x0a
        /*0062*/ 	.short	(.L_49 - .L_48)
	.align		4
.L_48:
        /*0064*/ 	.word	index@(.nv.constant0._Z7softmaxPfS_i)
        /*0068*/ 	.short	0x0380
        /*006a*/ 	.short	0x0014


	//----- nvinfo : EIATTR_SW_WAR
	.align		4
.L_49:
        /*006c*/ 	.byte	0x04, 0x36
        /*006e*/ 	.short	(.L_51 - .L_50)
.L_50:
        /*0070*/ 	.word	0x00000008
.L_51:


//--------------------- .nv.callgraph             --------------------------
	.section	.nv.callgraph,"",@"SHT_CUDA_CALLGRAPH"
	.align	4
	.sectionentsize	8
	.align		4
        /*0000*/ 	.word	0x00000000
	.align		4
        /*0004*/ 	.word	0xffffffff
	.align		4
        /*0008*/ 	.word	index@(_Z18PrintGpuDataKernelIfEvPKT_ii)
	.align		4
        /*000c*/ 	.word	index@(vprintf)
	.align		4
        /*0010*/ 	.word	0x00000000
	.align		4
        /*0014*/ 	.word	0xfffffffe
	.align		4
        /*0018*/ 	.word	0x00000000
	.align		4
        /*001c*/ 	.word	0xfffffffd
	.align		4
        /*0020*/ 	.word	0x00000000
	.align		4
        /*0024*/ 	.word	0xfffffffc


//--------------------- .nv.constant4             --------------------------
	.section	.nv.constant4,"a",@progbits
	.align	8
	.align		8
.nv.constant4:
        /*0000*/ 	.dword	vprintf
	.align		8
        /*0008*/ 	.dword	$str$1
	.align		8
        /*0010*/ 	.dword	$str$2


//--------------------- .text._Z18PrintGpuDataKernelIfEvPKT_ii --------------------------
	.section	.text._Z18PrintGpuDataKernelIfEvPKT_ii,"ax",@progbits
	.align	128
        .global         _Z18PrintGpuDataKernelIfEvPKT_ii
        .type           _Z18PrintGpuDataKernelIfEvPKT_ii,@function
        .size           _Z18PrintGpuDataKernelIfEvPKT_ii,(.L_x_64 - _Z18PrintGpuDataKernelIfEvPKT_ii)
        .other          _Z18PrintGpuDataKernelIfEvPKT_ii,@"STO_CUDA_ENTRY STV_DEFAULT"
_Z18PrintGpuDataKernelIfEvPKT_ii:
.text._Z18PrintGpuDataKernelIfEvPKT_ii:
[----:B------:R-:W0:Y:S08]  /*0000*/  LDC R1, c[0x0][0x37c] ;  /* 0x0000df00ff017b82 */ /* 0x000e300000000800 */
[----:B------:R-:W1:Y:S01]  /*0010*/  LDC.64 R22, c[0x0][0x388] ;  /* 0x0000e200ff167b82 */ /* 0x000e620000000a00 */
[----:B------:R-:W2:Y:S01]  /*0020*/  LDCU UR4, c[0x0][0x2f8] ;  /* 0x00005f00ff0477ac */ /* 0x000ea20008000800 */
[----:B0-----:R-:W-:Y:S01]  /*0030*/  VIADD R1, R1, 0xfffffff8 ;  /* 0xfffffff801017836 */ /* 0x001fe20000000000 */
[----:B------:R-:W0:Y:S04]  /*0040*/  LDCU UR5, c[0x0][0x2fc] ;  /* 0x00005f80ff0577ac */ /* 0x000e280008000800 */
[----:B--2---:R-:W-:-:S02]  /*0050*/  IADD3 R18, P1, PT, R1, UR4, RZ ;  /* 0x0000000401127c10 */ /* 0x004fc4000ff3e0ff */
[----:B-1----:R-:W-:-:S03]  /*0060*/  ISETP.GE.AND P0, PT, R22, R23, PT ;  /* 0x000000171600720c */ /* 0x002fc60003f06270 */
[----:B0-----:R-:W-:-:S10]  /*0070*/  IMAD.X R2, RZ, RZ, UR5, P1 ;  /* 0x00000005ff027e24 */ /* 0x001fd400088e06ff */
[----:B------:R-:W-:Y:S05]  /*0080*/  @P0 BRA `(.L_x_0) ;  /* 0x0000001400e00947 */ /* 0x000fea0003800000 */
[----:B------:R-:W0:Y:S01]  /*0090*/  LDCU UR4, c[0x0][0x388] ;  /* 0x00007100ff0477ac */ /* 0x000e220008000800 */
[C---:B------:R-:W-:Y:S01]  /*00a0*/  IMAD.IADD R0, R22.reuse, 0x1, -R23 ;  /* 0x0000000116007824 */ /* 0x040fe200078e0a17 */
[----:B------:R-:W-:Y:S01]  /*00b0*/  IADD3 R23, PT, PT, -R22, R23, RZ ;  /* 0x0000001716177210 */ /* 0x000fe20007ffe1ff */
[----:B------:R-:W1:Y:S03]  /*00c0*/  LDCU.64 UR36, c[0x0][0x358] ;  /* 0x00006b00ff2477ac */ /* 0x000e660008000a00 */
[----:B------:R-:W-:Y:S01]  /*00d0*/  ISETP.GT.U32.AND P0, PT, R0, -0x10, PT ;  /* 0xfffffff00000780c */ /* 0x000fe20003f04070 */
[----:B0-----:R-:W-:-:S12]  /*00e0*/  IMAD.U32 R19, RZ, RZ, UR4 ;  /* 0x00000004ff137e24 */ /* 0x001fd8000f8e00ff */
[----:B------:R-:W-:Y:S05]  /*00f0*/  @P0 BRA `(.L_x_1) ;  /* 0x0000000c00040947 */ /* 0x000fea0003800000 */
[----:B------:R-:W0:Y:S01]  /*0100*/  LDCU.64 UR38, c[0x0][0x380] ;  /* 0x00007000ff2677ac */ /* 0x000e220008000a00 */
[----:B------:R-:W-:Y:S01]  /*0110*/  LOP3.LUT R24, R23, 0xfffffff0, RZ, 0xc0, !PT ;  /* 0xfffffff017187812 */ /* 0x000fe200078ec0ff */
[----:B------:R-:W-:Y:S04]  /*0120*/  BSSY.RECONVERGENT B6, `(.L_x_1) ;  /* 0x00000be000067945 */ /* 0x000fe80003800200 */
[----:B------:R-:W-:Y:S01]  /*0130*/  IMAD.MOV R24, RZ, RZ, -R24 ;  /* 0x000000ffff187224 */ /* 0x000fe200078e0a18 */
[----:B0-----:R-:W-:-:S04]  /*0140*/  UIADD3 UR38, UP0, UPT, UR38, 0x20, URZ ;  /* 0x0000002026267890 */ /* 0x001fc8000ff1e0ff */
[----:B------:R-:W-:-:S12]  /*0150*/  UIADD3.X UR39, UPT, UPT, URZ, UR39, URZ, UP0, !UPT ;  /* 0x00000027ff277290 */ /* 0x000fd800087fe4ff */
.L_x_18:
[----:B------:R-:W-:Y:S01]  /*0160*/  MOV R17, UR39 ;  /* 0x0000002700117c02 */ /* 0x000fe20008000f00 */
[----:B------:R-:W-:Y:S01]  /*0170*/  IMAD.U32 R16, RZ, RZ, UR38 ;  /* 0x00000026ff107e24 */ /* 0x000fe2000f8e00ff */
[----:B------:R-:W-:Y:S01]  /*0180*/  MOV R22, 0x0 ;  /* 0x0000000000167802 */ /* 0x000fe20000000f00 */
[----:B------:R-:W0:Y:S02]  /*0190*/  LDCU.64 UR4, c[0x4][0x8] ;  /* 0x01000100ff0477ac */ /* 0x000e240008000a00 */
[----:B------:R-:W-:-:S05]  /*01a0*/  IMAD.WIDE R16, R19, 0x4, R16 ;  /* 0x0000000413107825 */ /* 0x000fca00078e0210 */
[----:B-1----:R-:W2:Y:S01]  /*01b0*/  LDG.E R0, desc[UR36][R16.64+-0x20] ;  /* 0xffffe02410007981 */ /* 0x002ea2000c1e1900 */
[----:B------:R1:W3:Y:S01]  /*01c0*/  LDC.64 R8, c[0x4][R22] ;  /* 0x0100000016087b82 */ /* 0x0002e20000000a00 */
[----:B------:R-:W-:Y:S01]  /*01d0*/  VIADD R24, R24, 0x10 ;  /* 0x0000001018187836 */ /* 0x000fe20000000000 */
[----:B------:R-:W-:Y:S01]  /*01e0*/  MOV R6, R18 ;  /* 0x0000001200067202 */ /* 0x000fe20000000f00 */
[----:B------:R-:W-:-:S03]  /*01f0*/  IMAD.MOV.U32 R7, RZ, RZ, R2 ;  /* 0x000000ffff077224 */ /* 0x000fc600078e0002 */
[----:B------:R-:W-:Y:S01]  /*0200*/  ISETP.NE.AND P0, PT, R24, RZ, PT ;  /* 0x000000ff1800720c */ /* 0x000fe20003f05270 */
[----:B0-----:R-:W-:-:S03]  /*0210*/  IMAD.U32 R4, RZ, RZ, UR4 ;  /* 0x00000004ff047e24 */ /* 0x001fc6000f8e00ff */
[----:B------:R-:W-:Y:S01]  /*0220*/  P2R R25, PR, RZ, 0x1 ;  /* 0x00000001ff197803 */ /* 0x000fe20000000000 */
[----:B------:R-:W-:Y:S01]  /*0230*/  IMAD.U32 R5, RZ, RZ, UR5 ;  /* 0x00000005ff057e24 */ /* 0x000fe2000f8e00ff */
[----:B--2---:R-:W0:Y:S02]  /*0240*/  F2F.F64.F32 R10, R0 ;  /* 0x00000000000a7310 */ /* 0x004e240000201800 */
[----:B0--3--:R1:W-:Y:S05]  /*0250*/  STL.64 [R1], R10 ;  /* 0x0000000a01007387 */ /* 0x0093ea0000100a00 */
[----:B------:R-:W-:-:S07]  /*0260*/  LEPC R20, `(.L_x_2) ;  /* 0x000000001014794e */ /* 0x000fce0000000000 */
[----:B-1----:R-:W-:Y:S05]  /*0270*/  CALL.ABS.NOINC R8 ;  /* 0x0000000008007343 */ /* 0x002fea0003c00000 */
.L_x_2:
[----:B------:R-:W2:Y:S01]  /*0280*/  LDG.E R0, desc[UR36][R16.64+-0x1c] ;  /* 0xffffe42410007981 */ /* 0x000ea2000c1e1900 */
[----:B------:R0:W1:Y:S01]  /*0290*/  LDC.64 R8, c[0x4][R22] ;  /* 0x0100000016087b82 */ /* 0x0000620000000a00 */
[----:B------:R-:W3:Y:S01]  /*02a0*/  LDCU.64 UR4, c[0x4][0x8] ;  /* 0x01000100ff0477ac */ /* 0x000ee20008000a00 */
[----:B------:R-:W-:Y:S02]  /*02b0*/  IMAD.MOV.U32 R6, RZ, RZ, R18 ;  /* 0x000000ffff067224 */ /* 0x000fe400078e0012 */
[----:B------:R-:W-:Y:S02]  /*02c0*/  IMAD.MOV.U32 R7, RZ, RZ, R2 ;  /* 0x000000ffff077224 */ /* 0x000fe400078e0002 */
[----:B---3--:R-:W-:Y:S01]  /*02d0*/  IMAD.U32 R4, RZ, RZ, UR4 ;  /* 0x00000004ff047e24 */ /* 0x008fe2000f8e00ff */
[----:B------:R-:W-:Y:S01]  /*02e0*/  MOV R5, UR5 ;  /* 0x0000000500057c02 */ /* 0x000fe20008000f00 */
[----:B--2---:R-:W2:Y:S02]  /*02f0*/  F2F.F64.F32 R10, R0 ;  /* 0x00000000000a7310 */ /* 0x004ea40000201800 */
[----:B-12---:R0:W-:Y:S04]  /*0300*/  STL.64 [R1], R10 ;  /* 0x0000000a01007387 */ /* 0x0061e80000100a00 */
[----:B------:R-:W-:-:S07]  /*0310*/  LEPC R20, `(.L_x_3) ;  /* 0x000000001014794e */ /* 0x000fce0000000000 */
[----:B0-----:R-:W-:Y:S05]  /*0320*/  CALL.ABS.NOINC R8 ;  /* 0x0000000008007343 */ /* 0x001fea0003c00000 */
.L_x_3:
[----:B------:R-:W2:Y:S01]  /*0330*/  LDG.E R0, desc[UR36][R16.64+-0x18] ;  /* 0xffffe82410007981 */ /* 0x000ea2000c1e1900 */
[----:B------:R0:W1:Y:S01]  /*0340*/  LDC.64 R8, c[0x4][R22] ;  /* 0x0100000016087b82 */ /* 0x0000620000000a00 */
[----:B------:R-:W3:Y:S01]  /*0350*/  LDCU.64 UR4, c[0x4][0x8] ;  /* 0x01000100ff0477ac */ /* 0x000ee20008000a00 */
[----:B------:R-:W-:Y:S01]  /*0360*/  IMAD.MOV.U32 R6, RZ, RZ, R18 ;  /* 0x000000ffff067224 */ /* 0x000fe200078e0012 */
[----:B------:R-:W-:Y:S02]  /*0370*/  MOV R7, R2 ;  /* 0x0000000200077202 */ /* 0x000fe40000000f00 */
[----:B---3--:R-:W-:Y:S01]  /*0380*/  MOV R4, UR4 ;  /* 0x0000000400047c02 */ /* 0x008fe20008000f00 */
[----:B------:R-:W-:Y:S01]  /*0390*/  IMAD.U32 R5, RZ, RZ, UR5 ;  /* 0x00000005ff057e24 */ /* 0x000fe2000f8e00ff */
[----:B--2---:R-:W2:Y:S02]  /*03a0*/  F2F.F64.F32 R10, R0 ;  /* 0x00000000000a7310 */ /* 0x004ea40000201800 */
[----:B-12---:R0:W-:Y:S04]  /*03b0*/  STL.64 [R1], R10 ;  /* 0x0000000a01007387 */ /* 0x0061e80000100a00 */
[----:B------:R-:W-:-:S07]  /*03c0*/  LEPC R20, `(.L_x_4) ;  /* 0x000000001014794e */ /* 0x000fce0000000000 */
[----:B0-----:R-:W-:Y:S05]  /*03d0*/  CALL.ABS.NOINC R8 ;  /* 0x0000000008007343 */ /* 0x001fea0003c00000 */
.L_x_4:
[----:B------:R-:W2:Y:S01]  /*03e0*/  LDG.E R0, desc[UR36][R16.64+-0x14] ;  /* 0xffffec2410007981 */ /* 0x000ea2000c1e1900 */
[----:B------:R0:W1:Y:S01]  /*03f0*/  LDC.64 R8, c[0x4][R22] ;  /* 0x0100000016087b82 */ /* 0x0000620000000a00 */
[----:B------:R-:W3:Y:S01]  /*0400*/  LDCU.64 UR4, c[0x4][0x8] ;  /* 0x01000100ff0477ac */ /* 0x000ee20008000a00 */
[----:B------:R-:W-:Y:S01]  /*0410*/  MOV R6, R18 ;  /* 0x0000001200067202 */ /* 0x000fe20000000f00 */
[----:B------:R-:W-:Y:S02]  /*0420*/  IMAD.MOV.U32 R7, RZ, RZ, R2 ;  /* 0x000000ffff077224 */ /* 0x000fe400078e0002 */
[----:B---3--:R-:W-:Y:S02]  /*0430*/  IMAD.U32 R4, RZ, RZ, UR4 ;  /* 0x00000004ff047e24 */ /* 0x008fe4000f8e00ff */
[----:B------:R-:W-:Y:S01]  /*0440*/  IMAD.U32 R5, RZ, RZ, UR5 ;  /* 0x00000005ff057e24 */ /* 0x000fe2000f8e00ff */
[----:B--2---:R-:W2:Y:S02]  /*0450*/  F2F.F64.F32 R10, R0 ;  /* 0x00000000000a7310 */ /* 0x004ea40000201800 */
[----:B-12---:R0:W-:Y:S04]  /*0460*/  STL.64 [R1], R10 ;  /* 0x0000000a01007387 */ /* 0x0061e80000100a00 */
[----:B------:R-:W-:-:S07]  /*0470*/  LEPC R20, `(.L_x_5) ;  /* 0x000000001014794e */ /* 0x000fce0000000000 */
[----:B0-----:R-:W-:Y:S05]  /*0480*/  CALL.ABS.NOINC R8 ;  /* 0x0000000008007343 */ /* 0x001fea0003c00000 */
.L_x_5:
        /* <DEDUP_REMOVED lines=11> */
.L_x_6:
        /* <DEDUP_REMOVED lines=11> */
.L_x_7:
        /* <DEDUP_REMOVED lines=11> */
.L_x_8:
        /* <DEDUP_REMOVED lines=11> */
.L_x_9:
        /* <DEDUP_REMOVED lines=11> */
.L_x_10:
        /* <DEDUP_REMOVED lines=11> */
.L_x_11:
        /* <DEDUP_REMOVED lines=11> */
.L_x_12:
        /* <DEDUP_REMOVED lines=11> */
.L_x_13:
        /* <DEDUP_REMOVED lines=11> */
.L_x_14:
        /* <DEDUP_REMOVED lines=11> */
.L_x_15:
        /* <DEDUP_REMOVED lines=11> */
.L_x_16:
        /* <DEDUP_REMOVED lines=11> */
.L_x_17:
[----:B------:R-:W-:Y:S01]  /*0cd0*/  ISETP.NE.AND P6, PT, R25, RZ, PT ;  /* 0x000000ff1900720c */ /* 0x000fe20003fc5270 */
[----:B------:R-:W-:-:S12]  /*0ce0*/  VIADD R19, R19, 0x10 ;  /* 0x0000001013137836 */ /* 0x000fd80000000000 */
[----:B------:R-:W-:Y:S05]  /*0cf0*/  @P6 BRA `(.L_x_18) ;  /* 0xfffffff400186947 */ /* 0x000fea000383ffff */
[----:B------:R-:W-:Y:S05]  /*0d00*/  BSYNC.RECONVERGENT B6 ;  /* 0x0000000000067941 */ /* 0x000fea0003800200 */
.L_x_1:
[----:B------:R-:W-:Y:S01]  /*0d10*/  LOP3.LUT R0, R23, 0xf, RZ, 0xc0, !PT ;  /* 0x0000000f17007812 */ /* 0x000fe200078ec0ff */
[----:B------:R-:W-:Y:S03]  /*0d20*/  BSSY.RECONVERGENT B6, `(.L_x_0) ;  /* 0x00000ae000067945 */ /* 0x000fe60003800200 */
[----:B------:R-:W-:-:S13]  /*0d30*/  ISETP.NE.AND P0, PT, R0, RZ, PT ;  /* 0x000000ff0000720c */ /* 0x000fda0003f05270 */
[----:B------:R-:W-:Y:S05]  /*0d40*/  @!P0 BRA `(.L_x_19) ;  /* 0x0000000800ac8947 */ /* 0x000fea0003800000 */
[----:B------:R-:W-:Y:S02]  /*0d50*/  ISETP.GE.U32.AND P0, PT, R0, 0x8, PT ;  /* 0x000000080000780c */ /* 0x000fe40003f06070 */
[----:B------:R-:W-:-:S11]  /*0d60*/  LOP3.LUT R24, R23, 0x7, RZ, 0xc0, !PT ;  /* 0x0000000717187812 */ /* 0x000fd600078ec0ff */
[----:B------:R-:W-:Y:S05]  /*0d70*/  @!P0 BRA `(.L_x_20) ;  /* 0x0000000400708947 */ /* 0x000fea0003800000 */
[----:B------:R-:W0:Y:S01]  /*0d80*/  LDC.64 R16, c[0x0][0x380] ;  /* 0x0000e000ff107b82 */ /* 0x000e220000000a00 */
[----:B------:R-:W-:Y:S01]  /*0d90*/  MOV R22, 0x0 ;  /* 0x0000000000167802 */ /* 0x000fe20000000f00 */
[----:B------:R-:W2:Y:S01]  /*0da0*/  LDCU.64 UR4, c[0x4][0x8] ;  /* 0x01000100ff0477ac */ /* 0x000ea20008000a00 */
[----:B0-----:R-:W-:-:S05]  /*0db0*/  IMAD.WIDE R16, R19, 0x4, R16 ;  /* 0x0000000413107825 */ /* 0x001fca00078e0210 */
[----:B-1----:R-:W3:Y:S01]  /*0dc0*/  LDG.E R0, desc[UR36][R16.64] ;  /* 0x0000002410007981 */ /* 0x002ee2000c1e1900 */
[----:B------:R0:W1:Y:S01]  /*0dd0*/  LDC.64 R8, c[0x4][R22] ;  /* 0x0100000016087b82 */ /* 0x0000620000000a00 */
[----:B--2---:R-:W-:Y:S01]  /*0de0*/  MOV R4, UR4 ;  /* 0x0000000400047c02 */ /* 0x004fe20008000f00 */
[----:B------:R-:W-:Y:S01]  /*0df0*/  IMAD.U32 R5, RZ, RZ, UR5 ;  /* 0x00000005ff057e24 */ /* 0x000fe2000f8e00ff */
[----:B------:R-:W-:Y:S01]  /*0e00*/  MOV R7, R2 ;  /* 0x0000000200077202 */ /* 0x000fe20000000f00 */
[----:B------:R-:W-:Y:S01]  /*0e10*/  IMAD.MOV.U32 R6, RZ, RZ, R18 ;  /* 0x000000ffff067224 */ /* 0x000fe200078e0012 */
[----:B---3--:R-:W2:Y:S02]  /*0e20*/  F2F.F64.F32 R10, R0 ;  /* 0x00000000000a7310 */ /* 0x008ea40000201800 */
[----:B-12---:R0:W-:Y:S04]  /*0e30*/  STL.64 [R1], R10 ;  /* 0x0000000a01007387 */ /* 0x0061e80000100a00 */
[----:B------:R-:W-:-:S07]  /*0e40*/  LEPC R20, `(.L_x_21) ;  /* 0x000000001014794e */ /* 0x000fce0000000000 */
[----:B0-----:R-:W-:Y:S05]  /*0e50*/  CALL.ABS.NOINC R8 ;  /* 0x0000000008007343 */ /* 0x001fea0003c00000 */
.L_x_21:
        /* <DEDUP_REMOVED lines=11> */
.L_x_22:
        /* <DEDUP_REMOVED lines=11> */
.L_x_23:
        /* <DEDUP_REMOVED lines=11> */
.L_x_24:
        /* <DEDUP_REMOVED lines=11> */
.L_x_25:
        /* <DEDUP_REMOVED lines=11> */
.L_x_26:
        /* <DEDUP_REMOVED lines=11> */
.L_x_27:
        /* <DEDUP_REMOVED lines=11> */
.L_x_28:
[----:B------:R-:W-:-:S07]  /*1330*/  VIADD R19, R19, 0x8 ;  /* 0x0000000813137836 */ /* 0x000fce0000000000 */
.L_x_20:
        /* <DEDUP_REMOVED lines=19> */
.L_x_30:
        /* <DEDUP_REMOVED lines=11> */
.L_x_31:
        /* <DEDUP_REMOVED lines=11> */
.L_x_32:
        /* <DEDUP_REMOVED lines=11> */
.L_x_33:
[----:B------:R-:W-:-:S07]  /*1680*/  VIADD R19, R19, 0x4 ;  /* 0x0000000413137836 */ /* 0x000fce0000000000 */
.L_x_29:
[----:B------:R-:W-:-:S13]  /*1690*/  ISETP.NE.AND P0, PT, R23, RZ, PT ;  /* 0x000000ff1700720c */ /* 0x000fda0003f05270 */
[----:B------:R-:W-:Y:S05]  /*16a0*/  @!P0 BRA `(.L_x_19) ;  /* 0x0000000000548947 */ /* 0x000fea0003800000 */
[----:B------:R-:W-:-:S07]  /*16b0*/  IMAD.MOV R23, RZ, RZ, -R23 ;  /* 0x000000ffff177224 */ /* 0x000fce00078e0a17 */
.L_x_35:
[----:B------:R-:W0:Y:S01]  /*16c0*/  LDC.64 R8, c[0x0][0x380] ;  /* 0x0000e000ff087b82 */ /* 0x000e220000000a00 */
[----:B------:R-:W2:Y:S01]  /*16d0*/  LDCU.64 UR4, c[0x4][0x8] ;  /* 0x01000100ff0477ac */ /* 0x000ea20008000a00 */
[----:B0-----:R-:W-:-:S06]  /*16e0*/  IMAD.WIDE R8, R19, 0x4, R8 ;  /* 0x0000000413087825 */ /* 0x001fcc00078e0208 */
[----:B-1----:R-:W3:Y:S01]  /*16f0*/  LDG.E R8, desc[UR36][R8.64] ;  /* 0x0000002408087981 */ /* 0x002ee2000c1e1900 */
[----:B------:R-:W-:Y:S01]  /*1700*/  IADD3 R23, PT, PT, R23, 0x1, RZ ;  /* 0x0000000117177810 */ /* 0x000fe20007ffe0ff */
[----:B--2---:R-:W-:Y:S01]  /*1710*/  IMAD.U32 R4, RZ, RZ, UR4 ;  /* 0x00000004ff047e24 */ /* 0x004fe2000f8e00ff */
[----:B------:R-:W-:Y:S01]  /*1720*/  MOV R0, 0x0 ;  /* 0x0000000000007802 */ /* 0x000fe20000000f00 */
[----:B------:R-:W-:Y:S01]  /*1730*/  IMAD.U32 R5, RZ, RZ, UR5 ;  /* 0x00000005ff057e24 */ /* 0x000fe2000f8e00ff */
[----:B------:R-:W-:Y:S01]  /*1740*/  ISETP.NE.AND P0, PT, R23, RZ, PT ;  /* 0x000000ff1700720c */ /* 0x000fe20003f05270 */
[----:B------:R-:W-:Y:S01]  /*1750*/  IMAD.MOV.U32 R7, RZ, RZ, R2 ;  /* 0x000000ffff077224 */ /* 0x000fe200078e0002 */
[----:B------:R0:W1:Y:S01]  /*1760*/  LDC.64 R12, c[0x4][R0] ;  /* 0x01000000000c7b82 */ /* 0x0000620000000a00 */
[----:B------:R-:W-:Y:S02]  /*1770*/  MOV R6, R18 ;  /* 0x0000001200067202 */ /* 0x000fe40000000f00 */
[----:B0-----:R-:W-:Y:S01]  /*1780*/  P2R R0, PR, RZ, 0x1 ;  /* 0x00000001ff007803 */ /* 0x001fe20000000000 */
[----:B---3--:R-:W0:Y:S02]  /*1790*/  F2F.F64.F32 R10, R8 ;  /* 0x00000008000a7310 */ /* 0x008e240000201800 */
[----:B01----:R0:W-:Y:S05]  /*17a0*/  STL.64 [R1], R10 ;  /* 0x0000000a01007387 */ /* 0x0031ea0000100a00 */
[----:B------:R-:W-:-:S07]  /*17b0*/  LEPC R20, `(.L_x_34) ;  /* 0x000000001014794e */ /* 0x000fce0000000000 */
[----:B0-----:R-:W-:Y:S05]  /*17c0*/  CALL.ABS.NOINC R12 ;  /* 0x000000000c007343 */ /* 0x001fea0003c00000 */
.L_x_34:
[----:B------:R-:W-:Y:S01]  /*17d0*/  ISETP.NE.AND P6, PT, R23, RZ, PT ;  /* 0x000000ff1700720c */ /* 0x000fe20003fc5270 */
[----:B------:R-:W-:-:S12]  /*17e0*/  VIADD R19, R19, 0x1 ;  /* 0x0000000113137836 */ /* 0x000fd80000000000 */
[----:B------:R-:W-:Y:S05]  /*17f0*/  @P6 BRA `(.L_x_35) ;  /* 0xfffffffc00b06947 */ /* 0x000fea000383ffff */
.L_x_19:
[----:B-1----:R-:W-:Y:S05]  /*1800*/  BSYNC.RECONVERGENT B6 ;  /* 0x0000000000067941 */ /* 0x002fea0003800200 */
.L_x_0:
[----:B------:R-:W-:Y:S01]  /*1810*/  MOV R0, 0x0 ;  /* 0x0000000000007802 */ /* 0x000fe20000000f00 */
[----:B------:R-:W0:Y:S01]  /*1820*/  LDCU.64 UR4, c[0x4][0x10] ;  /* 0x01000200ff0477ac */ /* 0x000e220008000a00 */
[----:B------:R-:W-:Y:S02]  /*1830*/  CS2R R6, SRZ ;  /* 0x0000000000067805 */ /* 0x000fe4000001ff00 */
[----:B------:R1:W2:Y:S01]  /*1840*/  LDC.64 R2, c[0x4][R0] ;  /* 0x0100000000027b82 */ /* 0x0002a20000000a00 */
[----:B0-----:R-:W-:Y:S01]  /*1850*/  MOV R4, UR4 ;  /* 0x0000000400047c02 */ /* 0x001fe20008000f00 */
[----:B-1----:R-:W-:-:S07]  /*1860*/  IMAD.U32 R5, RZ, RZ, UR5 ;  /* 0x00000005ff057e24 */ /* 0x002fce000f8e00ff */
[----:B------:R-:W-:-:S07]  /*1870*/  LEPC R20, `(.L_x_36) ;  /* 0x000000001014794e */ /* 0x000fce0000000000 */
[----:B--2---:R-:W-:Y:S05]  /*1880*/  CALL.ABS.NOINC R2 ;  /* 0x0000000002007343 */ /* 0x004fea0003c00000 */
.L_x_36:
[----:B------:R-:W-:Y:S05]  /*1890*/  EXIT ;  /* 0x000000000000794d */ /* 0x000fea0003800000 */
.L_x_37:
[----:B------:R-:W-:-:S00]  /*18a0*/  BRA `(.L_x_37) ;  /* 0xfffffffc00fc7947 */ /* 0x000fc0000383ffff */
[----:B------:R-:W-:-:S00]  /*18b0*/  NOP ;  /* 0x0000000000007918 */ /* 0x000fc00000000000 */
        /* <DEDUP_REMOVED lines=12> */
.L_x_64:


//--------------------- .text._Z7softmaxPfS_i     --------------------------
	.section	.text._Z7softmaxPfS_i,"ax",@progbits
	.align	128
        .global         _Z7softmaxPfS_i
        .type           _Z7softmaxPfS_i,@function
        .size           _Z7softmaxPfS_i,(.L_x_63 - _Z7softmaxPfS_i)
        .other          _Z7softmaxPfS_i,@"STO_CUDA_ENTRY STV_DEFAULT"
_Z7softmaxPfS_i:
.text._Z7softmaxPfS_i:
[----:B------:R-:W-:Y:S01]  /*0000*/  LDC R1, c[0x0][0x37c] ;  /* 0x0000df00ff017b82 */ /* 0x000fe20000000800 */
[----:B------:R-:W0:Y:S07]  /*0010*/  S2R R7, SR_TID.X ;  /* 0x0000000000077919 */ /* 0x000e2e0000002100 */
[----:B------:R-:W0:Y:S01]  /*0020*/  S2UR UR5, SR_CTAID.X ;  /* 0x00000000000579c3 */ /* 0x000e220000002500 */
[----:B------:R-:W1:Y:S07]  /*0030*/  LDCU UR4, c[0x0][0x390] ;  /* 0x00007200ff0477ac */ /* 0x000e6e0008000800 */
[----:B------:R-:W0:Y:S02]  /*0040*/  LDC R0, c[0x0][0x360] ;  /* 0x0000d800ff007b82 */ /* 0x000e240000000800 */
[----:B0-----:R-:W-:-:S05]  /*0050*/  IMAD R7, R0, UR5, R7 ;  /* 0x0000000500077c24 */ /* 0x001fca000f8e0207 */
[----:B-1----:R-:W-:-:S13]  /*0060*/  ISETP.GE.AND P0, PT, R7, UR4, PT ;  /* 0x0000000407007c0c */ /* 0x002fda000bf06270 */
[----:B------:R-:W-:Y:S05]  /*0070*/  @P0 EXIT ;  /* 0x000000000000094d */ /* 0x000fea0003800000 */
[----:B------:R-:W0:Y:S01]  /*0080*/  LDCU.64 UR6, c[0x0][0x380] ;  /* 0x00007000ff0677ac */ /* 0x000e220008000a00 */
[----:B------:R-:W-:Y:S01]  /*0090*/  IMAD R4, R7, 0xc, RZ ;  /* 0x0000000c07047824 */ /* 0x000fe200078e02ff */
[----:B------:R-:W1:Y:S03]  /*00a0*/  LDCU.64 UR8, c[0x0][0x358] ;  /* 0x00006b00ff0877ac */ /* 0x000e660008000a00 */
[----:B------:R-:W-:-:S03]  /*00b0*/  IMAD.WIDE R4, R4, 0x4, RZ ;  /* 0x0000000404047825 */ /* 0x000fc600078e02ff */
[----:B0-----:R-:W-:-:S04]  /*00c0*/  IADD3 R2, P0, PT, R4, UR6, RZ ;  /* 0x0000000604027c10 */ /* 0x001fc8000ff1e0ff */
[----:B------:R-:W-:-:S03]  /*00d0*/  IADD3.X R3, PT, PT, R5, UR7, RZ, P0, !PT ;  /* 0x0000000705037c10 */ /* 0x000fc600087fe4ff */
[----:B------:R-:W-:-:S05]  /*00e0*/  IMAD.WIDE R10, R7, 0x4, R2 ;  /* 0x00000004070a7825 */ /* 0x000fca00078e0202 */
[----:B-1----:R-:W2:Y:S01]  /*00f0*/  LDG.E R0, desc[UR8][R10.64] ;  /* 0x000000080a007981 */ /* 0x002ea2000c1e1900 */
[----:B------:R-:W-:Y:S01]  /*0100*/  UISETP.GE.AND UP0, UPT, UR4, 0x1, UPT ;  /* 0x000000010400788c */ /* 0x000fe2000bf06270 */
[----:B--2---:R-:W-:-:S08]  /*0110*/  MOV R9, R0 ;  /* 0x0000000000097202 */ /* 0x004fd00000000f00 */
[----:B------:R-:W-:Y:S05]  /*0120*/  BRA.U !UP0, `(.L_x_38) ;  /* 0x0000000508647547 */ /* 0x000fea000b800000 */
[----:B------:R-:W-:Y:S01]  /*0130*/  UISETP.GE.U32.AND UP1, UPT, UR4, 0x10, UPT ;  /* 0x000000100400788c */ /* 0x000fe2000bf26070 */
[----:B------:R-:W-:Y:S01]  /*0140*/  HFMA2 R13, -RZ, RZ, 0, 0 ;  /* 0x00000000ff0d7431 */ /* 0x000fe200000001ff */
[----:B------:R-:W-:Y:S01]  /*0150*/  ULOP3.LUT UR5, UR4, 0xf, URZ, 0xc0, !UPT ;  /* 0x0000000f04057892 */ /* 0x000fe2000f8ec0ff */
[----:B------:R-:W-:-:S03]  /*0160*/  MOV R9, R0 ;  /* 0x0000000000097202 */ /* 0x000fc60000000f00 */
[----:B------:R-:W-:-:S03]  /*0170*/  UISETP.NE.AND UP0, UPT, UR5, URZ, UPT ;  /* 0x000000ff0500728c */ /* 0x000fc6000bf05270 */
[----:B------:R-:W-:Y:S08]  /*0180*/  BRA.U !UP1, `(.L_x_39) ;  /* 0x0000000109907547 */ /* 0x000ff0000b800000 */
[----:B------:R-:W-:Y:S01]  /*0190*/  ULOP3.LUT UR4, UR4, 0x7ffffff0, URZ, 0xc0, !UPT ;  /* 0x7ffffff004047892 */ /* 0x000fe2000f8ec0ff */
[----:B------:R-:W-:Y:S02]  /*01a0*/  IADD3 R12, P0, PT, R2, 0x20, RZ ;  /* 0x00000020020c7810 */ /* 0x000fe40007f1e0ff */
[----:B------:R-:W-:Y:S01]  /*01b0*/  MOV R9, R0 ;  /* 0x0000000000097202 */ /* 0x000fe20000000f00 */
[----:B------:R-:W-:Y:S01]  /*01c0*/  UIADD3 UR6, UPT, UPT, -UR4, URZ, URZ ;  /* 0x000000ff04067290 */ /* 0x000fe2000fffe1ff */
[----:B------:R-:W-:Y:S02]  /*01d0*/  IADD3.X R11, PT, PT, RZ, R3, RZ, P0, !PT ;  /* 0x00000003ff0b7210 */ /* 0x000fe400007fe4ff */
[----:B------:R-:W-:-:S09]  /*01e0*/  MOV R13, UR4 ;  /* 0x00000004000d7c02 */ /* 0x000fd20008000f00 */
.L_x_40:
[----:B------:R-:W-:-:S05]  /*01f0*/  MOV R10, R12 ;  /* 0x0000000c000a7202 */ /* 0x000fca0000000f00 */
[----:B------:R-:W2:Y:S04]  /*0200*/  LDG.E R14, desc[UR8][R10.64+-0x20] ;  /* 0xffffe0080a0e7981 */ /* 0x000ea8000c1e1900 */
[----:B------:R-:W2:Y:S04]  /*0210*/  LDG.E R16, desc[UR8][R10.64+-0x1c] ;  /* 0xffffe4080a107981 */ /* 0x000ea8000c1e1900 */
[----:B------:R-:W3:Y:S04]  /*0220*/  LDG.E R21, desc[UR8][R10.64+-0x18] ;  /* 0xffffe8080a157981 */ /* 0x000ee8000c1e1900 */
[----:B------:R-:W3:Y:S04]  /*0230*/  LDG.E R18, desc[UR8][R10.64+-0x14] ;  /* 0xffffec080a127981 */ /* 0x000ee8000c1e1900 */
[----:B------:R-:W4:Y:S04]  /*0240*/  LDG.E R23, desc[UR8][R10.64+-0x10] ;  /* 0xfffff0080a177981 */ /* 0x000f28000c1e1900 */
[----:B------:R-:W4:Y:S04]  /*0250*/  LDG.E R20, desc[UR8][R10.64+-0xc] ;  /* 0xfffff4080a147981 */ /* 0x000f28000c1e1900 */
[----:B------:R-:W5:Y:S04]  /*0260*/  LDG.E R25, desc[UR8][R10.64+-0x8] ;  /* 0xfffff8080a197981 */ /* 0x000f68000c1e1900 */
[----:B------:R-:W5:Y:S04]  /*0270*/  LDG.E R22, desc[UR8][R10.64+-0x4] ;  /* 0xfffffc080a167981 */ /* 0x000f68000c1e1900 */
[----:B------:R-:W5:Y:S04]  /*0280*/  LDG.E R12, desc[UR8][R10.64] ;  /* 0x000000080a0c7981 */ /* 0x000f68000c1e1900 */
[----:B------:R-:W5:Y:S04]  /*0290*/  LDG.E R19, desc[UR8][R10.64+0x4] ;  /* 0x000004080a137981 */ /* 0x000f68000c1e1900 */
[----:B------:R-:W5:Y:S04]  /*02a0*/  LDG.E R17, desc[UR8][R10.64+0x8] ;  /* 0x000008080a117981 */ /* 0x000f68000c1e1900 */
[----:B------:R-:W5:Y:S04]  /*02b0*/  LDG.E R8, desc[UR8][R10.64+0xc] ;  /* 0x00000c080a087981 */ /* 0x000f68000c1e1900 */
[----:B------:R-:W5:Y:S04]  /*02c0*/  LDG.E R15, desc[UR8][R10.64+0x10] ;  /* 0x000010080a0f7981 */ /* 0x000f68000c1e1900 */
[----:B------:R-:W5:Y:S01]  /*02d0*/  LDG.E R6, desc[UR8][R10.64+0x14] ;  /* 0x000014080a067981 */ /* 0x000f62000c1e1900 */
[----:B--2---:R-:W-:-:S03]  /*02e0*/  FMNMX3 R16, R9, R14, R16, !PT ;  /* 0x0000000e09107276 */ /* 0x004fc60007800010 */
[----:B------:R-:W2:Y:S04]  /*02f0*/  LDG.E R14, desc[UR8][R10.64+0x18] ;  /* 0x000018080a0e7981 */ /* 0x000ea8000c1e1900 */
[----:B------:R0:W2:Y:S01]  /*0300*/  LDG.E R9, desc[UR8][R10.64+0x1c] ;  /* 0x00001c080a097981 */ /* 0x0000a2000c1e1900 */
[----:B------:R-:W-:Y:S01]  /*0310*/  UIADD3 UR6, UPT, UPT, UR6, 0x10, URZ ;  /* 0x0000001006067890 */ /* 0x000fe2000fffe0ff */
[----:B---3--:R-:W-:-:S03]  /*0320*/  FMNMX3 R16, R16, R21, R18, !PT ;  /* 0x0000001510107276 */ /* 0x008fc60007800012 */
[----:B------:R-:W-:Y:S01]  /*0330*/  UISETP.NE.AND UP1, UPT, UR6, URZ, UPT ;  /* 0x000000ff0600728c */ /* 0x000fe2000bf25270 */
[----:B----4-:R-:W-:-:S04]  /*0340*/  FMNMX3 R16, R16, R23, R20, !PT ;  /* 0x0000001710107276 */ /* 0x010fc80007800014 */
[----:B-----5:R-:W-:-:S04]  /*0350*/  FMNMX3 R16, R16, R25, R22, !PT ;  /* 0x0000001910107276 */ /* 0x020fc80007800016 */
[----:B------:R-:W-:-:S04]  /*0360*/  FMNMX3 R12, R16, R12, R19, !PT ;  /* 0x0000000c100c7276 */ /* 0x000fc80007800013 */
[----:B------:R-:W-:Y:S02]  /*0370*/  FMNMX3 R8, R12, R17, R8, !PT ;  /* 0x000000110c087276 */ /* 0x000fe40007800008 */
[----:B------:R-:W-:-:S04]  /*0380*/  IADD3 R12, P0, PT, R10, 0x40, RZ ;  /* 0x000000400a0c7810 */ /* 0x000fc80007f1e0ff */
[----:B0-----:R-:W-:Y:S02]  /*0390*/  IADD3.X R11, PT, PT, RZ, R11, RZ, P0, !PT ;  /* 0x0000000bff0b7210 */ /* 0x001fe400007fe4ff */
[----:B------:R-:W-:-:S04]  /*03a0*/  FMNMX3 R6, R8, R15, R6, !PT ;  /* 0x0000000f08067276 */ /* 0x000fc80007800006 */
[----:B--2---:R-:W-:Y:S01]  /*03b0*/  FMNMX3 R9, R6, R14, R9, !PT ;  /* 0x0000000e06097276 */ /* 0x004fe20007800009 */
[----:B------:R-:W-:Y:S06]  /*03c0*/  BRA.U UP1, `(.L_x_40) ;  /* 0xfffffffd01887547 */ /* 0x000fec000b83ffff */
.L_x_39:
[----:B------:R-:W-:Y:S05]  /*03d0*/  BRA.U !UP0, `(.L_x_38) ;  /* 0x0000000108b87547 */ /* 0x000fea000b800000 */
[----:B------:R-:W0:Y:S01]  /*03e0*/  LDCU UR4, c[0x0][0x390] ;  /* 0x00007200ff0477ac */ /* 0x000e220008000800 */
[----:B------:R-:W-:Y:S02]  /*03f0*/  UISETP.GE.U32.AND UP0, UPT, UR5, 0x8, UPT ;  /* 0x000000080500788c */ /* 0x000fe4000bf06070 */
[----:B0-----:R-:W-:-:S04]  /*0400*/  ULOP3.LUT UR6, UR4, 0x7, URZ, 0xc0, !UPT ;  /* 0x0000000704067892 */ /* 0x001fc8000f8ec0ff */
[----:B------:R-:W-:-:S03]  /*0410*/  UISETP.NE.AND UP1, UPT, UR6, URZ, UPT ;  /* 0x000000ff0600728c */ /* 0x000fc6000bf25270 */
[----:B------:R-:W-:Y:S08]  /*0420*/  BRA.U !UP0, `(.L_x_41) ;  /* 0x0000000108387547 */ /* 0x000ff0000b800000 */
[----:B------:R-:W-:-:S05]  /*0430*/  IMAD.WIDE.U32 R10, R13, 0x4, R2 ;  /* 0x000000040d0a7825 */ /* 0x000fca00078e0002 */
[----:B------:R-:W2:Y:S04]  /*0440*/  LDG.E R6, desc[UR8][R10.64] ;  /* 0x000000080a067981 */ /* 0x000ea8000c1e1900 */
[----:B------:R-:W2:Y:S04]  /*0450*/  LDG.E R8, desc[UR8][R10.64+0x4] ;  /* 0x000004080a087981 */ /* 0x000ea8000c1e1900 */
[----:B------:R-:W3:Y:S04]  /*0460*/  LDG.E R15, desc[UR8][R10.64+0x8] ;  /* 0x000008080a0f7981 */ /* 0x000ee8000c1e1900 */
[----:B------:R-:W3:Y:S04]  /*0470*/  LDG.E R12, desc[UR8][R10.64+0xc] ;  /* 0x00000c080a0c7981 */ /* 0x000ee8000c1e1900 */
[----:B------:R-:W4:Y:S04]  /*0480*/  LDG.E R17, desc[UR8][R10.64+0x10] ;  /* 0x000010080a117981 */ /* 0x000f28000c1e1900 */
[----:B------:R-:W4:Y:S04]  /*0490*/  LDG.E R14, desc[UR8][R10.64+0x14] ;  /* 0x000014080a0e7981 */ /* 0x000f28000c1e1900 */
[----:B------:R-:W5:Y:S04]  /*04a0*/  LDG.E R19, desc[UR8][R10.64+0x18] ;  /* 0x000018080a137981 */ /* 0x000f68000c1e1900 */
[----:B------:R-:W5:Y:S01]  /*04b0*/  LDG.E R16, desc[UR8][R10.64+0x1c] ;  /* 0x00001c080a107981 */ /* 0x000f62000c1e1900 */
[----:B------:R-:W-:-:S02]  /*04c0*/  IADD3 R13, PT, PT, R13, 0x8, RZ ;  /* 0x000000080d0d7810 */ /* 0x000fc40007ffe0ff */
[----:B--2---:R-:W-:-:S04]  /*04d0*/  FMNMX3 R6, R9, R6, R8, !PT ;  /* 0x0000000609067276 */ /* 0x004fc80007800008 */
[----:B---3--:R-:W-:-:S04]  /*04e0*/  FMNMX3 R6, R6, R15, R12, !PT ;  /* 0x0000000f06067276 */ /* 0x008fc8000780000c */
[----:B----4-:R-:W-:-:S04]  /*04f0*/  FMNMX3 R6, R6, R17, R14, !PT ;  /* 0x0000001106067276 */ /* 0x010fc8000780000e */
[----:B-----5:R-:W-:-:S07]  /*0500*/  FMNMX3 R9, R6, R19, R16, !PT ;  /* 0x0000001306097276 */ /* 0x020fce0007800010 */
.L_x_41:
[----:B------:R-:W-:Y:S05]  /*0510*/  BRA.U !UP1, `(.L_x_38) ;  /* 0x0000000109687547 */ /* 0x000fea000b800000 */
[----:B------:R-:W-:Y:S02]  /*0520*/  UISETP.GE.U32.AND UP0, UPT, UR6, 0x4, UPT ;  /* 0x000000040600788c */ /* 0x000fe4000bf06070 */
[----:B------:R-:W-:-:S04]  /*0530*/  ULOP3.LUT UR4, UR4, 0x3, URZ, 0xc0, !UPT ;  /* 0x0000000304047892 */ /* 0x000fc8000f8ec0ff */
[----:B------:R-:W-:-:S03]  /*0540*/  UISETP.NE.AND UP1, UPT, UR4, URZ, UPT ;  /* 0x000000ff0400728c */ /* 0x000fc6000bf25270 */
[----:B------:R-:W-:Y:S08]  /*0550*/  BRA.U !UP0, `(.L_x_42) ;  /* 0x0000000108207547 */ /* 0x000ff0000b800000 */
[----:B------:R-:W-:-:S05]  /*0560*/  IMAD.WIDE.U32 R10, R13, 0x4, R2 ;  /* 0x000000040d0a7825 */ /* 0x000fca00078e0002 */
[----:B------:R-:W2:Y:S04]  /*0570*/  LDG.E R6, desc[UR8][R10.64] ;  /* 0x000000080a067981 */ /* 0x000ea8000c1e1900 */
[----:B------:R-:W2:Y:S04]  /*0580*/  LDG.E R8, desc[UR8][R10.64+0x4] ;  /* 0x000004080a087981 */ /* 0x000ea8000c1e1900 */
[----:B------:R-:W3:Y:S04]  /*0590*/  LDG.E R15, desc[UR8][R10.64+0x8] ;  /* 0x000008080a0f7981 */ /* 0x000ee8000c1e1900 */
[----:B------:R-:W3:Y:S01]  /*05a0*/  LDG.E R12, desc[UR8][R10.64+0xc] ;  /* 0x00000c080a0c7981 */ /* 0x000ee2000c1e1900 */
[----:B------:R-:W-:-:S02]  /*05b0*/  IADD3 R13, PT, PT, R13, 0x4, RZ ;  /* 0x000000040d0d7810 */ /* 0x000fc40007ffe0ff */
[----:B--2---:R-:W-:-:S04]  /*05c0*/  FMNMX3 R6, R9, R6, R8, !PT ;  /* 0x0000000609067276 */ /* 0x004fc80007800008 */
[----:B---3--:R-:W-:-:S07]  /*05d0*/  FMNMX3 R9, R6, R15, R12, !PT ;  /* 0x0000000f06097276 */ /* 0x008fce000780000c */
.L_x_42:
[----:B------:R-:W-:Y:S05]  /*05e0*/  BRA.U !UP1, `(.L_x_38) ;  /* 0x0000000109347547 */ /* 0x000fea000b800000 */
[----:B------:R-:W0:Y:S01]  /*05f0*/  LDCU.64 UR6, c[0x0][0x380] ;  /* 0x00007000ff0677ac */ /* 0x000e220008000a00 */
[----:B------:R-:W-:Y:S01]  /*0600*/  IMAD.WIDE.U32 R4, R13, 0x4, R4 ;  /* 0x000000040d047825 */ /* 0x000fe200078e0004 */
[----:B------:R-:W-:Y:S02]  /*0610*/  UIADD3 UR4, UPT, UPT, -UR4, URZ, URZ ;  /* 0x000000ff04047290 */ /* 0x000fe4000fffe1ff */
[----:B0-----:R-:W-:-:S04]  /*0620*/  IADD3 R6, P0, PT, R4, UR6, RZ ;  /* 0x0000000604067c10 */ /* 0x001fc8000ff1e0ff */
[----:B------:R-:W-:-:S09]  /*0630*/  IADD3.X R5, PT, PT, R5, UR7, RZ, P0, !PT ;  /* 0x0000000705057c10 */ /* 0x000fd200087fe4ff */
.L_x_43:
[----:B------:R-:W-:-:S06]  /*0640*/  MOV R4, R6 ;  /* 0x0000000600047202 */ /* 0x000fcc0000000f00 */
[----:B------:R0:W2:Y:S01]  /*0650*/  LDG.E R4, desc[UR8][R4.64] ;  /* 0x0000000804047981 */ /* 0x0000a2000c1e1900 */
[----:B------:R-:W-:Y:S01]  /*0660*/  UIADD3 UR4, UPT, UPT, UR4, 0x1, URZ ;  /* 0x0000000104047890 */ /* 0x000fe2000fffe0ff */
[----:B------:R-:W-:-:S03]  /*0670*/  IADD3 R6, P0, PT, R6, 0x4, RZ ;  /* 0x0000000406067810 */ /* 0x000fc60007f1e0ff */
[----:B------:R-:W-:Y:S01]  /*0680*/  UISETP.NE.AND UP0, UPT, UR4, URZ, UPT ;  /* 0x000000ff0400728c */ /* 0x000fe2000bf05270 */
[----:B0-----:R-:W-:Y:S02]  /*0690*/  IADD3.X R5, PT, PT, RZ, R5, RZ, P0, !PT ;  /* 0x00000005ff057210 */ /* 0x001fe400007fe4ff */
[----:B--2---:R-:W-:-:S06]  /*06a0*/  FMNMX R9, R4, R9, !PT ;  /* 0x0000000904097209 */ /* 0x004fcc0007800000 */
[----:B------:R-:W-:Y:S05]  /*06b0*/  BRA.U UP0, `(.L_x_43) ;  /* 0xfffffffd00e07547 */ /* 0x000fea000b83ffff */
.L_x_38:
[----:B------:R-:W0:Y:S01]  /*06c0*/  LDCU UR4, c[0x0][0x390] ;  /* 0x00007200ff0477ac */ /* 0x000e220008000800 */
[----:B------:R-:W-:Y:S01]  /*06d0*/  HFMA2 R15, -RZ, RZ, 0, 0 ;  /* 0x00000000ff0f7431 */ /* 0x000fe200000001ff */
[----:B0-----:R-:W-:-:S09]  /*06e0*/  UISETP.GE.AND UP0, UPT, UR4, 0x1, UPT ;  /* 0x000000010400788c */ /* 0x001fd2000bf06270 */
[----:B------:R-:W-:Y:S05]  /*06f0*/  BRA.U !UP0, `(.L_x_44) ;  /* 0x0000000908fc7547 */ /* 0x000fea000b800000 */
[----:B------:R-:W-:Y:S01]  /*0700*/  UISETP.GE.U32.AND UP1, UPT, UR4, 0x8, UPT ;  /* 0x000000080400788c */ /* 0x000fe2000bf26070 */
[----:B------:R-:W-:Y:S01]  /*0710*/  MOV R15, RZ ;  /* 0x000000ff000f7202 */ /* 0x000fe20000000f00 */
[----:B------:R-:W-:Y:S01]  /*0720*/  ULOP3.LUT UR7, UR4, 0x7, URZ, 0xc0, !UPT ;  /* 0x0000000704077892 */ /* 0x000fe2000f8ec0ff */
[----:B------:R-:W-:-:S03]  /*0730*/  MOV R11, RZ ;  /* 0x000000ff000b7202 */ /* 0x000fc60000000f00 */
[----:B------:R-:W-:-:S03]  /*0740*/  UISETP.NE.AND UP0, UPT, UR7, URZ, UPT ;  /* 0x000000ff0700728c */ /* 0x000fc6000bf05270 */
[----:B------:R-:W-:Y:S08]  /*0750*/  BRA.U !UP1, `(.L_x_45) ;  /* 0x0000000509747547 */ /* 0x000ff0000b800000 */
[----:B------:R-:W-:Y:S01]  /*0760*/  ULOP3.LUT UR5, UR4, 0x7ffffff8, URZ, 0xc0, !UPT ;  /* 0x7ffffff804057892 */ /* 0x000fe2000f8ec0ff */
[----:B------:R-:W-:Y:S02]  /*0770*/  IADD3 R4, P0, PT, R2, 0x10, RZ ;  /* 0x0000001002047810 */ /* 0x000fe40007f1e0ff */
[----:B------:R-:W-:Y:S01]  /*0780*/  MOV R15, RZ ;  /* 0x000000ff000f7202 */ /* 0x000fe20000000f00 */
[----:B------:R-:W-:Y:S01]  /*0790*/  UIADD3 UR6, UPT, UPT, -UR5, URZ, URZ ;  /* 0x000000ff05067290 */ /* 0x000fe2000fffe1ff */
[----:B------:R-:W-:Y:S02]  /*07a0*/  IADD3.X R5, PT, PT, RZ, R3, RZ, P0, !PT ;  /* 0x00000003ff057210 */ /* 0x000fe400007fe4ff */
[----:B------:R-:W-:-:S09]  /*07b0*/  MOV R11, UR5 ;  /* 0x00000005000b7c02 */ /* 0x000fd20008000f00 */
.L_x_46:
[----:B------:R-:W2:Y:S04]  /*07c0*/  LDG.E R8, desc[UR8][R4.64+-0x10] ;  /* 0xfffff00804087981 */ /* 0x000ea8000c1e1900 */
[----:B------:R-:W3:Y:S04]  /*07d0*/  LDG.E R24, desc[UR8][R4.64+-0xc] ;  /* 0xfffff40804187981 */ /* 0x000ee8000c1e1900 */
[----:B------:R-:W4:Y:S04]  /*07e0*/  LDG.E R26, desc[UR8][R4.64+-0x8] ;  /* 0xfffff808041a7981 */ /* 0x000f28000c1e1900 */
[----:B------:R-:W5:Y:S04]  /*07f0*/  LDG.E R14, desc[UR8][R4.64+-0x4] ;  /* 0xfffffc08040e7981 */ /* 0x000f68000c1e1900 */
[----:B------:R-:W5:Y:S04]  /*0800*/  LDG.E R16, desc[UR8][R4.64] ;  /* 0x0000000804107981 */ /* 0x000f68000c1e1900 */
[----:B------:R-:W5:Y:S04]  /*0810*/  LDG.E R20, desc[UR8][R4.64+0x4] ;  /* 0x0000040804147981 */ /* 0x000f68000c1e1900 */
[----:B------:R-:W5:Y:S04]  /*0820*/  LDG.E R18, desc[UR8][R4.64+0x8] ;  /* 0x0000080804127981 */ /* 0x000f68000c1e1900 */
[----:B------:R0:W5:Y:S01]  /*0830*/  LDG.E R6, desc[UR8][R4.64+0xc] ;  /* 0x00000c0804067981 */ /* 0x000162000c1e1900 */
[----:B------:R-:W-:Y:S01]  /*0840*/  HFMA2 R10, -RZ, RZ, 0.96630859375, -0.0022525787353515625 ;  /* 0x3bbb989dff0a7431 */ /* 0x000fe200000001ff */
[----:B------:R-:W-:-:S04]  /*0850*/  UIADD3 UR6, UPT, UPT, UR6, 0x8, URZ ;  /* 0x0000000806067890 */ /* 0x000fc8000fffe0ff */
[----:B------:R-:W-:Y:S01]  /*0860*/  UISETP.NE.AND UP1, UPT, UR6, URZ, UPT ;  /* 0x000000ff0600728c */ /* 0x000fe2000bf25270 */
[----:B0-----:R-:W-:-:S04]  /*0870*/  IADD3 R4, P0, PT, R4, 0x20, RZ ;  /* 0x0000002004047810 */ /* 0x001fc80007f1e0ff */
[----:B------:R-:W-:Y:S01]  /*0880*/  IADD3.X R5, PT, PT, RZ, R5, RZ, P0, !PT ;  /* 0x00000005ff057210 */ /* 0x000fe200007fe4ff */
[----:B--2---:R-:W-:Y:S01]  /*0890*/  FADD R13, R8, -R9 ;  /* 0x80000009080d7221 */ /* 0x004fe20000000000 */
[----:B------:R-:W-:-:S03]  /*08a0*/  MOV R8, 0x437c0000 ;  /* 0x437c000000087802 */ /* 0x000fc60000000f00 */
[----:B------:R-:W-:-:S04]  /*08b0*/  FFMA.SAT R17, R13, R10, 0.5 ;  /* 0x3f0000000d117423 */ /* 0x000fc8000000200a */
[----:B------:R-:W-:Y:S01]  /*08c0*/  FFMA.RM R12, R17, R8, 12582913 ;  /* 0x4b400001110c7423 */ /* 0x000fe20000004008 */
[--C-:B---3--:R-:W-:Y:S01]  /*08d0*/  FADD R17, R24, -R9.reuse ;  /* 0x8000000918117221 */ /* 0x108fe20000000000 */
[--C-:B----4-:R-:W-:Y:S02]  /*08e0*/  FADD R23, R26, -R9.reuse ;  /* 0x800000091a177221 */ /* 0x110fe40000000000 */
[C---:B------:R-:W-:Y:S01]  /*08f0*/  FADD R22, R12.reuse, -12583039 ;  /* 0xcb40007f0c167421 */ /* 0x040fe20000000000 */
[----:B------:R-:W-:Y:S01]  /*0900*/  SHF.L.U32 R24, R12, 0x17, RZ ;  /* 0x000000170c187819 */ /* 0x000fe200000006ff */
[----:B------:R-:W-:Y:S01]  /*0910*/  FFMA.SAT R21, R23, R10, 0.5 ;  /* 0x3f00000017157423 */ /* 0x000fe2000000200a */
[----:B-----5:R-:W-:Y:S01]  /*0920*/  FADD R19, R14, -R9 ;  /* 0x800000090e137221 */ /* 0x020fe20000000000 */
[----:B------:R-:W-:-:S04]  /*0930*/  FFMA R22, R13, 1.4426950216293334961, -R22 ;  /* 0x3fb8aa3b0d167823 */ /* 0x000fc80000000816 */
[----:B------:R-:W-:Y:S01]  /*0940*/  FFMA R22, R13, 1.925963033500011079e-08, R22 ;  /* 0x32a570600d167823 */ /* 0x000fe20000000016 */
[----:B------:R-:W-:-:S04]  /*0950*/  FFMA.SAT R13, R17, R10, 0.5 ;  /* 0x3f000000110d7423 */ /* 0x000fc8000000200a */
[-C--:B------:R-:W-:Y:S01]  /*0960*/  FFMA.RM R12, R13, R8.reuse, 12582913 ;  /* 0x4b4000010d0c7423 */ /* 0x080fe20000004008 */
[----:B------:R-:W0:Y:S01]  /*0970*/  MUFU.EX2 R22, R22 ;  /* 0x0000001600167308 */ /* 0x000e220000000800 */
[----:B------:R-:W-:Y:S01]  /*0980*/  FFMA.RM R13, R21, R8, 12582913 ;  /* 0x4b400001150d7423 */ /* 0x000fe20000004008 */
[----:B------:R-:W-:-:S04]  /*0990*/  FADD R21, R16, -R9 ;  /* 0x8000000910157221 */ /* 0x000fc80000000000 */
[----:B------:R-:W-:-:S04]  /*09a0*/  FFMA.SAT R25, R21, R10, 0.5 ;  /* 0x3f00000015197423 */ /* 0x000fc8000000200a */
[----:B------:R-:W-:Y:S01]  /*09b0*/  FFMA.RM R16, R25, R8, 12582913 ;  /* 0x4b40000119107423 */ /* 0x000fe20000004008 */
[----:B0-----:R-:W-:Y:S01]  /*09c0*/  FFMA R14, R24, R22, R15 ;  /* 0x00000016180e7223 */ /* 0x001fe2000000000f */
[----:B------:R-:W-:Y:S01]  /*09d0*/  FADD R24, R12, -12583039 ;  /* 0xcb40007f0c187421 */ /* 0x000fe20000000000 */
[----:B------:R-:W-:Y:S01]  /*09e0*/  FFMA.SAT R15, R19, R10, 0.5 ;  /* 0x3f000000130f7423 */ /* 0x000fe2000000200a */
[----:B------:R-:W-:Y:S02]  /*09f0*/  FADD R22, R13, -12583039 ;  /* 0xcb40007f0d167421 */ /* 0x000fe40000000000 */
[----:B------:R-:W-:Y:S01]  /*0a00*/  FFMA R24, R17, 1.4426950216293334961, -R24 ;  /* 0x3fb8aa3b11187823 */ /* 0x000fe20000000818 */
[----:B------:R-:W-:Y:S01]  /*0a10*/  FFMA.RM R15, R15, R8, 12582913 ;  /* 0x4b4000010f0f7423 */ /* 0x000fe20000004008 */
[----:B------:R-:W-:Y:S02]  /*0a20*/  FFMA R22, R23, 1.4426950216293334961, -R22 ;  /* 0x3fb8aa3b17167823 */ /* 0x000fe40000000816 */
[----:B------:R-:W-:Y:S01]  /*0a30*/  FFMA R17, R17, 1.925963033500011079e-08, R24 ;  /* 0x32a5706011117823 */ /* 0x000fe20000000018 */
[----:B------:R-:W-:Y:S01]  /*0a40*/  FADD R26, R15, -12583039 ;  /* 0xcb40007f0f1a7421 */ /* 0x000fe20000000000 */
[----:B------:R-:W-:Y:S01]  /*0a50*/  FFMA R24, R23, 1.925963033500011079e-08, R22 ;  /* 0x32a5706017187823 */ /* 0x000fe20000000016 */
[--C-:B------:R-:W-:Y:S01]  /*0a60*/  FADD R23, R20, -R9.reuse ;  /* 0x8000000914177221 */ /* 0x100fe20000000000 */
[C---:B------:R-:W-:Y:S01]  /*0a70*/  FADD R20, R16.reuse, -12583039 ;  /* 0xcb40007f10147421 */ /* 0x040fe20000000000 */
[----:B------:R-:W-:Y:S01]  /*0a80*/  FFMA R26, R19, 1.4426950216293334961, -R26 ;  /* 0x3fb8aa3b131a7823 */ /* 0x000fe2000000081a */
[----:B------:R-:W0:Y:S01]  /*0a90*/  MUFU.EX2 R17, R17 ;  /* 0x0000001100117308 */ /* 0x000e220000000800 */
[----:B------:R-:W-:Y:S01]  /*0aa0*/  FFMA.SAT R27, R23, R10, 0.5 ;  /* 0x3f000000171b7423 */ /* 0x000fe2000000200a */
[----:B------:R-:W-:Y:S01]  /*0ab0*/  FFMA R22, R21, 1.4426950216293334961, -R20 ;  /* 0x3fb8aa3b15167823 */ /* 0x000fe20000000814 */
[----:B------:R-:W-:Y:S01]  /*0ac0*/  FFMA R25, R19, 1.925963033500011079e-08, R26 ;  /* 0x32a5706013197823 */ /* 0x000fe2000000001a */
[----:B------:R-:W-:Y:S01]  /*0ad0*/  SHF.L.U32 R16, R16, 0x17, RZ ;  /* 0x0000001710107819 */ /* 0x000fe200000006ff */
[----:B------:R-:W-:Y:S01]  /*0ae0*/  FFMA.RM R19, R27, R8, 12582913 ;  /* 0x4b4000011b137423 */ /* 0x000fe20000004008 */
[----:B------:R-:W-:Y:S01]  /*0af0*/  FFMA R22, R21, 1.925963033500011079e-08, R22 ;  /* 0x32a5706015167823 */ /* 0x000fe20000000016 */
[----:B------:R-:W-:Y:S01]  /*0b00*/  FADD R21, R18, -R9 ;  /* 0x8000000912157221 */ /* 0x000fe20000000000 */
[----:B------:R-:W1:Y:S01]  /*0b10*/  MUFU.EX2 R20, R24 ;  /* 0x0000001800147308 */ /* 0x000e620000000800 */
[----:B------:R-:W-:-:S02]  /*0b20*/  FADD R26, R19, -12583039 ;  /* 0xcb40007f131a7421 */ /* 0x000fc40000000000 */
[----:B------:R-:W-:Y:S02]  /*0b30*/  FFMA.SAT R27, R21, R10, 0.5 ;  /* 0x3f000000151b7423 */ /* 0x000fe4000000200a */
[----:B------:R-:W-:-:S03]  /*0b40*/  FFMA R26, R23, 1.4426950216293334961, -R26 ;  /* 0x3fb8aa3b171a7823 */ /* 0x000fc6000000081a */
[----:B------:R2:W3:Y:S01]  /*0b50*/  MUFU.EX2 R18, R25 ;  /* 0x0000001900127308 */ /* 0x0004e20000000800 */
[----:B------:R-:W-:Y:S01]  /*0b60*/  FFMA R26, R23, 1.925963033500011079e-08, R26 ;  /* 0x32a57060171a7823 */ /* 0x000fe2000000001a */
[----:B------:R-:W-:Y:S01]  /*0b70*/  FADD R23, R6, -R9 ;  /* 0x8000000906177221 */ /* 0x000fe20000000000 */
[----:B------:R-:W-:-:S03]  /*0b80*/  FFMA.RM R6, R27, R8, 12582913 ;  /* 0x4b4000011b067423 */ /* 0x000fc60000004008 */
[----:B------:R-:W-:Y:S01]  /*0b90*/  FFMA.SAT R27, R23, R10, 0.5 ;  /* 0x3f000000171b7423 */ /* 0x000fe2000000200a */
[----:B------:R-:W-:Y:S01]  /*0ba0*/  FADD R10, R6, -12583039 ;  /* 0xcb40007f060a7421 */ /* 0x000fe20000000000 */
[----:B------:R-:W4:Y:S01]  /*0bb0*/  MUFU.EX2 R22, R22 ;  /* 0x0000001600167308 */ /* 0x000f220000000800 */
[----:B--2---:R-:W-:Y:S01]  /*0bc0*/  SHF.L.U32 R25, R12, 0x17, RZ ;  /* 0x000000170c197819 */ /* 0x004fe200000006ff */
[----:B------:R-:W-:Y:S01]  /*0bd0*/  FFMA.RM R8, R27, R8, 12582913 ;  /* 0x4b4000011b087423 */ /* 0x000fe20000004008 */
[C---:B------:R-:W-:Y:S01]  /*0be0*/  FFMA R24, R21.reuse, 1.4426950216293334961, -R10 ;  /* 0x3fb8aa3b15187823 */ /* 0x040fe2000000080a */
[----:B------:R-:W-:Y:S02]  /*0bf0*/  SHF.L.U32 R6, R6, 0x17, RZ ;  /* 0x0000001706067819 */ /* 0x000fe400000006ff */
[----:B------:R-:W-:Y:S01]  /*0c00*/  FADD R28, R8, -12583039 ;  /* 0xcb40007f081c7421 */ /* 0x000fe20000000000 */
[----:B------:R-:W-:Y:S01]  /*0c10*/  FFMA R12, R21, 1.925963033500011079e-08, R24 ;  /* 0x32a57060150c7823 */ /* 0x000fe20000000018 */
[----:B------:R-:W2:Y:S01]  /*0c20*/  MUFU.EX2 R10, R26 ;  /* 0x0000001a000a7308 */ /* 0x000ea20000000800 */
[----:B------:R-:W-:Y:S01]  /*0c30*/  SHF.L.U32 R24, R13, 0x17, RZ ;  /* 0x000000170d187819 */ /* 0x000fe200000006ff */
[----:B------:R-:W-:Y:S01]  /*0c40*/  FFMA R28, R23, 1.4426950216293334961, -R28 ;  /* 0x3fb8aa3b171c7823 */ /* 0x000fe2000000081c */
[----:B0-----:R-:W-:Y:S01]  /*0c50*/  FFMA R17, R25, R17, R14 ;  /* 0x0000001119117223 */ /* 0x001fe2000000000e */
[----:B------:R-:W-:-:S02]  /*0c60*/  SHF.L.U32 R14, R15, 0x17, RZ ;  /* 0x000000170f0e7819 */ /* 0x000fc400000006ff */
[----:B------:R-:W-:Y:S01]  /*0c70*/  FFMA R28, R23, 1.925963033500011079e-08, R28 ;  /* 0x32a57060171c7823 */ /* 0x000fe2000000001c */
[----:B-1----:R-:W-:Y:S01]  /*0c80*/  FFMA R17, R24, R20, R17 ;  /* 0x0000001418117223 */ /* 0x002fe20000000011 */
[----:B------:R-:W0:Y:S01]  /*0c90*/  MUFU.EX2 R12, R12 ;  /* 0x0000000c000c7308 */ /* 0x000e220000000800 */
[----:B------:R-:W-:Y:S02]  /*0ca0*/  SHF.L.U32 R15, R8, 0x17, RZ ;  /* 0x00000017080f7819 */ /* 0x000fe400000006ff */
[----:B---3--:R-:W-:Y:S01]  /*0cb0*/  FFMA R17, R14, R18, R17 ;  /* 0x000000120e117223 */ /* 0x008fe20000000011 */
[----:B------:R-:W-:-:S03]  /*0cc0*/  SHF.L.U32 R14, R19, 0x17, RZ ;  /* 0x00000017130e7819 */ /* 0x000fc600000006ff */
[----:B----4-:R-:W-:Y:S01]  /*0cd0*/  FFMA R17, R16, R22, R17 ;  /* 0x0000001610117223 */ /* 0x010fe20000000011 */
[----:B------:R-:W1:Y:S03]  /*0ce0*/  MUFU.EX2 R28, R28 ;  /* 0x0000001c001c7308 */ /* 0x000e660000000800 */
[----:B--2---:R-:W-:-:S04]  /*0cf0*/  FFMA R17, R14, R10, R17 ;  /* 0x0000000a0e117223 */ /* 0x004fc80000000011 */
[----:B0-----:R-:W-:-:S04]  /*0d00*/  FFMA R6, R6, R12, R17 ;  /* 0x0000000c06067223 */ /* 0x001fc80000000011 */
[----:B-1----:R-:W-:Y:S01]  /*0d10*/  FFMA R15, R15, R28, R6 ;  /* 0x0000001c0f0f7223 */ /* 0x002fe20000000006 */
[----:B------:R-:W-:Y:S06]  /*0d20*/  BRA.U UP1, `(.L_x_46) ;  /* 0xfffffff901a47547 */ /* 0x000fec000b83ffff */
.L_x_45:
[----:B------:R-:W-:Y:S05]  /*0d30*/  BRA.U !UP0, `(.L_x_44) ;  /* 0x00000005086c7547 */ /* 0x000fea000b800000 */
[----:B------:R-:W-:Y:S02]  /*0d40*/  UISETP.GE.U32.AND UP0, UPT, UR7, 0x4, UPT ;  /* 0x000000040700788c */ /* 0x000fe4000bf06070 */
[----:B------:R-:W-:-:S04]  /*0d50*/  ULOP3.LUT UR5, UR4, 0x3, URZ, 0xc0, !UPT ;  /* 0x0000000304057892 */ /* 0x000fc8000f8ec0ff */
[----:B------:R-:W-:-:S03]  /*0d60*/  UISETP.NE.AND UP1, UPT, UR5, URZ, UPT ;  /* 0x000000ff0500728c */ /* 0x000fc6000bf25270 */
[----:B------:R-:W-:Y:S08]  /*0d70*/  BRA.U !UP0, `(.L_x_47) ;  /* 0x0000000108b07547 */ /* 0x000ff0000b800000 */
[----:B------:R-:W-:-:S05]  /*0d80*/  IMAD.WIDE.U32 R12, R11, 0x4, R2 ;  /* 0x000000040b0c7825 */ /* 0x000fca00078e0002 */
[----:B------:R-:W2:Y:S04]  /*0d90*/  LDG.E R4, desc[UR8][R12.64] ;  /* 0x000000080c047981 */ /* 0x000ea8000c1e1900 */
[----:B------:R-:W3:Y:S04]  /*0da0*/  LDG.E R8, desc[UR8][R12.64+0x4] ;  /* 0x000004080c087981 */ /* 0x000ee8000c1e1900 */
[----:B------:R-:W4:Y:S04]  /*0db0*/  LDG.E R16, desc[UR8][R12.64+0x8] ;  /* 0x000008080c107981 */ /* 0x000f28000c1e1900 */
[----:B------:R-:W5:Y:S01]  /*0dc0*/  LDG.E R18, desc[UR8][R12.64+0xc] ;  /* 0x00000c080c127981 */ /* 0x000f62000c1e1900 */
[----:B------:R-:W-:Y:S01]  /*0dd0*/  HFMA2 R23, -RZ, RZ, 0.96630859375, -0.0022525787353515625 ;  /* 0x3bbb989dff177431 */ /* 0x000fe200000001ff */
[----:B------:R-:W-:-:S02]  /*0de0*/  MOV R6, 0x437c0000 ;  /* 0x437c000000067802 */ /* 0x000fc40000000f00 */
[----:B------:R-:W-:Y:S01]  /*0df0*/  IADD3 R11, PT, PT, R11, 0x4, RZ ;  /* 0x000000040b0b7810 */ /* 0x000fe20007ffe0ff */
[----:B--2---:R-:W-:-:S04]  /*0e00*/  FADD R10, R4, -R9 ;  /* 0x80000009040a7221 */ /* 0x004fc80000000000 */
[----:B------:R-:W-:Y:S01]  /*0e10*/  FFMA.SAT R5, R10, R23, 0.5 ;  /* 0x3f0000000a057423 */ /* 0x000fe20000002017 */
[----:B---3--:R-:W-:-:S03]  /*0e20*/  FADD R14, R8, -R9 ;  /* 0x80000009080e7221 */ /* 0x008fc60000000000 */
[-C--:B------:R-:W-:Y:S01]  /*0e30*/  FFMA.RM R4, R5, R6.reuse, 12582913 ;  /* 0x4b40000105047423 */ /* 0x080fe20000004006 */
[--C-:B----4-:R-:W-:Y:S01]  /*0e40*/  FADD R8, R16, -R9.reuse ;  /* 0x8000000910087221 */ /* 0x110fe20000000000 */
[-C--:B------:R-:W-:Y:S02]  /*0e50*/  FFMA.SAT R5, R14, R23.reuse, 0.5 ;  /* 0x3f0000000e057423 */ /* 0x080fe40000002017 */
[----:B------:R-:W-:Y:S01]  /*0e60*/  FADD R17, R4, -12583039 ;  /* 0xcb40007f04117421 */ /* 0x000fe20000000000 */
[-C--:B------:R-:W-:Y:S01]  /*0e70*/  FFMA.SAT R21, R8, R23.reuse, 0.5 ;  /* 0x3f00000008157423 */ /* 0x080fe20000002017 */
[-C--:B------:R-:W-:Y:S01]  /*0e80*/  FFMA.RM R5, R5, R6.reuse, 12582913 ;  /* 0x4b40000105057423 */ /* 0x080fe20000004006 */
[----:B-----5:R-:W-:Y:S01]  /*0e90*/  FADD R13, R18, -R9 ;  /* 0x80000009120d7221 */ /* 0x020fe20000000000 */
[----:B------:R-:W-:Y:S01]  /*0ea0*/  FFMA R17, R10, 1.4426950216293334961, -R17 ;  /* 0x3fb8aa3b0a117823 */ /* 0x000fe20000000811 */
[----:B------:R-:W-:Y:S01]  /*0eb0*/  SHF.L.U32 R4, R4, 0x17, RZ ;  /* 0x0000001704047819 */ /* 0x000fe200000006ff */
[C---:B------:R-:W-:Y:S01]  /*0ec0*/  FADD R19, R5.reuse, -12583039 ;  /* 0xcb40007f05137421 */ /* 0x040fe20000000000 */
[----:B------:R-:W-:Y:S01]  /*0ed0*/  SHF.L.U32 R5, R5, 0x17, RZ ;  /* 0x0000001705057819 */ /* 0x000fe200000006ff */
[----:B------:R-:W-:Y:S01]  /*0ee0*/  FFMA R12, R10, 1.925963033500011079e-08, R17 ;  /* 0x32a570600a0c7823 */ /* 0x000fe20000000011 */
[----:B------:R-:W-:Y:S01]  /*0ef0*/  FFMA.RM R10, R21, R6, 12582913 ;  /* 0x4b400001150a7423 */ /* 0x000fe20000004006 */
[----:B------:R-:W-:Y:S01]  /*0f00*/  FFMA.SAT R21, R13, R23, 0.5 ;  /* 0x3f0000000d157423 */ /* 0x000fe20000002017 */
[----:B------:R-:W-:-:S02]  /*0f10*/  FFMA R19, R14, 1.4426950216293334961, -R19 ;  /* 0x3fb8aa3b0e137823 */ /* 0x000fc40000000813 */
[----:B------:R-:W-:Y:S01]  /*0f20*/  FADD R17, R10, -12583039 ;  /* 0xcb40007f0a117421 */ /* 0x000fe20000000000 */
[----:B------:R-:W-:Y:S01]  /*0f30*/  FFMA.RM R21, R21, R6, 12582913 ;  /* 0x4b40000115157423 */ /* 0x000fe20000004006 */
[----:B------:R-:W-:Y:S01]  /*0f40*/  FFMA R19, R14, 1.925963033500011079e-08, R19 ;  /* 0x32a570600e137823 */ /* 0x000fe20000000013 */
[----:B------:R-:W0:Y:S01]  /*0f50*/  MUFU.EX2 R12, R12 ;  /* 0x0000000c000c7308 */ /* 0x000e220000000800 */
[----:B------:R-:W-:Y:S01]  /*0f60*/  FFMA R17, R8, 1.4426950216293334961, -R17 ;  /* 0x3fb8aa3b08117823 */ /* 0x000fe20000000811 */
[----:B------:R-:W-:-:S03]  /*0f70*/  FADD R6, R21, -12583039 ;  /* 0xcb40007f15067421 */ /* 0x000fc60000000000 */
[----:B------:R-:W-:Y:S01]  /*0f80*/  FFMA R17, R8, 1.925963033500011079e-08, R17 ;  /* 0x32a5706008117823 */ /* 0x000fe20000000011 */
[C---:B------:R-:W-:Y:S02]  /*0f90*/  FFMA R6, R13.reuse, 1.4426950216293334961, -R6 ;  /* 0x3fb8aa3b0d067823 */ /* 0x040fe40000000806 */
[----:B------:R-:W1:Y:S02]  /*0fa0*/  MUFU.EX2 R19, R19 ;  /* 0x0000001300137308 */ /* 0x000e640000000800 */
[----:B------:R-:W-:Y:S01]  /*0fb0*/  FFMA R6, R13, 1.925963033500011079e-08, R6 ;  /* 0x32a570600d067823 */ /* 0x000fe20000000006 */
[----:B------:R-:W-:-:S05]  /*0fc0*/  SHF.L.U32 R13, R10, 0x17, RZ ;  /* 0x000000170a0d7819 */ /* 0x000fca00000006ff */
[----:B------:R-:W2:Y:S01]  /*0fd0*/  MUFU.EX2 R17, R17 ;  /* 0x0000001100117308 */ /* 0x000ea20000000800 */
[----:B0-----:R-:W-:Y:S01]  /*0fe0*/  FFMA R4, R4, R12, R15 ;  /* 0x0000000c04047223 */ /* 0x001fe2000000000f */
[----:B------:R-:W-:-:S06]  /*0ff0*/  SHF.L.U32 R15, R21, 0x17, RZ ;  /* 0x00000017150f7819 */ /* 0x000fcc00000006ff */
[----:B------:R-:W0:Y:S01]  /*1000*/  MUFU.EX2 R6, R6 ;  /* 0x0000000600067308 */ /* 0x000e220000000800 */
[----:B-1----:R-:W-:-:S04]  /*1010*/  FFMA R4, R5, R19, R4 ;  /* 0x0000001305047223 */ /* 0x002fc80000000004 */
[----:B--2---:R-:W-:-:S04]  /*1020*/  FFMA R4, R13, R17, R4 ;  /* 0x000000110d047223 */ /* 0x004fc80000000004 */
[----:B0-----:R-:W-:-:S07]  /*1030*/  FFMA R15, R15, R6, R4 ;  /* 0x000000060f0f7223 */ /* 0x001fce0000000004 */
.L_x_47:
[----:B------:R-:W-:Y:S05]  /*1040*/  BRA.U !UP1, `(.L_x_44) ;  /* 0x0000000109a87547 */ /* 0x000fea000b800000 */
[----:B------:R-:W-:Y:S02]  /*1050*/  UISETP.NE.AND UP0, UPT, UR5, 0x1, UPT ;  /* 0x000000010500788c */ /* 0x000fe4000bf05270 */
[----:B------:R-:W-:-:S04]  /*1060*/  ULOP3.LUT UR4, UR4, 0x1, URZ, 0xc0, !UPT ;  /* 0x0000000104047892 */ /* 0x000fc8000f8ec0ff */
[----:B------:R-:W-:-:S03]  /*1070*/  UISETP.NE.U32.AND UP1, UPT, UR4, 0x1, UPT ;  /* 0x000000010400788c */ /* 0x000fc6000bf25070 */
[----:B------:R-:W-:Y:S08]  /*1080*/  BRA.U !UP0, `(.L_x_48) ;  /* 0x0000000108607547 */ /* 0x000ff0000b800000 */
[----:B------:R-:W-:-:S05]  /*1090*/  IMAD.WIDE.U32 R4, R11, 0x4, R2 ;  /* 0x000000040b047825 */ /* 0x000fca00078e0002 */
[----:B------:R-:W2:Y:S04]  /*10a0*/  LDG.E R6, desc[UR8][R4.64] ;  /* 0x0000000804067981 */ /* 0x000ea8000c1e1900 */
[----:B------:R-:W3:Y:S01]  /*10b0*/  LDG.E R10, desc[UR8][R4.64+0x4] ;  /* 0x00000408040a7981 */ /* 0x000ee2000c1e1900 */
[----:B------:R-:W-:Y:S01]  /*10c0*/  HFMA2 R13, -RZ, RZ, 0.96630859375, -0.0022525787353515625 ;  /* 0x3bbb989dff0d7431 */ /* 0x000fe200000001ff */
[----:B------:R-:W-:Y:S02]  /*10d0*/  MOV R17, 0x437c0000 ;  /* 0x437c000000117802 */ /* 0x000fe40000000f00 */
[----:B------:R-:W-:Y:S01]  /*10e0*/  IADD3 R11, PT, PT, R11, 0x2, RZ ;  /* 0x000000020b0b7810 */ /* 0x000fe20007ffe0ff */
[----:B--2---:R-:W-:-:S04]  /*10f0*/  FADD R6, R6, -R9 ;  /* 0x8000000906067221 */ /* 0x004fc80000000000 */
[----:B------:R-:W-:Y:S01]  /*1100*/  FFMA.SAT R8, R6, R13, 0.5 ;  /* 0x3f00000006087423 */ /* 0x000fe2000000200d */
[----:B---3--:R-:W-:-:S03]  /*1110*/  FADD R10, R10, -R9 ;  /* 0x800000090a0a7221 */ /* 0x008fc60000000000 */
[----:B------:R-:W-:Y:S01]  /*1120*/  FFMA.RM R8, R8, R17, 12582913 ;  /* 0x4b40000108087423 */ /* 0x000fe20000004011 */
[----:B------:R-:W-:-:S03]  /*1130*/  FFMA.SAT R12, R10, R13, 0.5 ;  /* 0x3f0000000a0c7423 */ /* 0x000fc6000000200d */
[----:B------:R-:W-:Y:S01]  /*1140*/  FADD R13, R8, -12583039 ;  /* 0xcb40007f080d7421 */ /* 0x000fe20000000000 */
[----:B------:R-:W-:Y:S01]  /*1150*/  FFMA.RM R12, R12, R17, 12582913 ;  /* 0x4b4000010c0c7423 */ /* 0x000fe20000004011 */
[----:B------:R-:W-:Y:S02]  /*1160*/  SHF.L.U32 R8, R8, 0x17, RZ ;  /* 0x0000001708087819 */ /* 0x000fe400000006ff */
[----:B------:R-:W-:Y:S01]  /*1170*/  FFMA R13, R6, 1.4426950216293334961, -R13 ;  /* 0x3fb8aa3b060d7823 */ /* 0x000fe2000000080d */
[C---:B------:R-:W-:Y:S01]  /*1180*/  FADD R5, R12.reuse, -12583039 ;  /* 0xcb40007f0c057421 */ /* 0x040fe20000000000 */
[----:B------:R-:W-:Y:S02]  /*1190*/  SHF.L.U32 R17, R12, 0x17, RZ ;  /* 0x000000170c117819 */ /* 0x000fe400000006ff */
[----:B------:R-:W-:Y:S01]  /*11a0*/  FFMA R13, R6, 1.925963033500011079e-08, R13 ;  /* 0x32a57060060d7823 */ /* 0x000fe2000000000d */
[----:B------:R-:W-:-:S04]  /*11b0*/  FFMA R5, R10, 1.4426950216293334961, -R5 ;  /* 0x3fb8aa3b0a057823 */ /* 0x000fc80000000805 */
[----:B------:R-:W-:Y:S01]  /*11c0*/  FFMA R5, R10, 1.925963033500011079e-08, R5 ;  /* 0x32a570600a057823 */ /* 0x000fe20000000005 */
[----:B------:R-:W0:Y:S08]  /*11d0*/  MUFU.EX2 R13, R13 ;  /* 0x0000000d000d7308 */ /* 0x000e300000000800 */
[----:B------:R-:W1:Y:S01]  /*11e0*/  MUFU.EX2 R5, R5 ;  /* 0x0000000500057308 */ /* 0x000e620000000800 */
[----:B0-----:R-:W-:-:S04]  /*11f0*/  FFMA R8, R8, R13, R15 ;  /* 0x0000000d08087223 */ /* 0x001fc8000000000f */
[----:B-1----:R-:W-:-:S07]  /*1200*/  FFMA R15, R17, R5, R8 ;  /* 0x00000005110f7223 */ /* 0x002fce0000000008 */
.L_x_48:
[----:B------:R-:W-:Y:S05]  /*1210*/  BRA.U UP1, `(.L_x_44) ;  /* 0x0000000101347547 */ /* 0x000fea000b800000 */
[----:B------:R-:W-:-:S06]  /*1220*/  IMAD.WIDE.U32 R2, R11, 0x4, R2 ;  /* 0x000000040b027825 */ /* 0x000fcc00078e0002 */
[----:B------:R-:W2:Y:S01]  /*1230*/  LDG.E R2, desc[UR8][R2.64] ;  /* 0x0000000802027981 */ /* 0x000ea2000c1e1900 */
[----:B------:R-:W-:Y:S01]  /*1240*/  HFMA2 R5, -RZ, RZ, 0.96630859375, -0.0022525787353515625 ;  /* 0x3bbb989dff057431 */ /* 0x000fe200000001ff */
[----:B------:R-:W-:Y:S01]  /*1250*/  MOV R6, 0x437c0000 ;  /* 0x437c000000067802 */ /* 0x000fe20000000f00 */
[----:B--2---:R-:W-:-:S04]  /*1260*/  FADD R4, R2, -R9 ;  /* 0x8000000902047221 */ /* 0x004fc80000000000 */
[----:B------:R-:W-:-:S04]  /*1270*/  FFMA.SAT R5, R4, R5, 0.5 ;  /* 0x3f00000004057423 */ /* 0x000fc80000002005 */
[----:B------:R-:W-:-:S04]  /*1280*/  FFMA.RM R5, R5, R6, 12582913 ;  /* 0x4b40000105057423 */ /* 0x000fc80000004006 */
[----:B------:R-:W-:-:S04]  /*1290*/  FADD R11, R5, -12583039 ;  /* 0xcb40007f050b7421 */ /* 0x000fc80000000000 */
[----:B------:R-:W-:-:S04]  /*12a0*/  FFMA R11, R4, 1.4426950216293334961, -R11 ;  /* 0x3fb8aa3b040b7823 */ /* 0x000fc8000000080b */
[----:B------:R-:W-:Y:S01]  /*12b0*/  FFMA R11, R4, 1.925963033500011079e-08, R11 ;  /* 0x32a57060040b7823 */ /* 0x000fe2000000000b */
[----:B------:R-:W-:-:S05]  /*12c0*/  SHF.L.U32 R4, R5, 0x17, RZ ;  /* 0x0000001705047819 */ /* 0x000fca00000006ff */
[----:B------:R-:W0:Y:S02]  /*12d0*/  MUFU.EX2 R11, R11 ;  /* 0x0000000b000b7308 */ /* 0x000e240000000800 */
[----:B0-----:R-:W-:-:S07]  /*12e0*/  FFMA R15, R4, R11, R15 ;  /* 0x0000000b040f7223 */ /* 0x001fce000000000f */
.L_x_44:
[----:B------:R-:W-:Y:S01]  /*12f0*/  MOV R3, 0x3bbb989d ;  /* 0x3bbb989d00037802 */ /* 0x000fe20000000f00 */
[----:B------:R-:W-:Y:S01]  /*1300*/  FADD R0, R0, -R9 ;  /* 0x8000000900007221 */ /* 0x000fe20000000000 */
[----:B------:R-:W-:Y:S01]  /*1310*/  MOV R5, 0x437c0000 ;  /* 0x437c000000057802 */ /* 0x000fe20000000f00 */
[----:B------:R-:W0:Y:S01]  /*1320*/  MUFU.RCP R4, R15 ;  /* 0x0000000f00047308 */ /* 0x000e220000001000 */
[----:B------:R-:W-:Y:S01]  /*1330*/  BSSY.RECONVERGENT B0, `(.L_x_49) ;  /* 0x0000014000007945 */ /* 0x000fe20003800200 */
[----:B------:R-:W-:-:S04]  /*1340*/  FFMA.SAT R2, R0, R3, 0.5 ;  /* 0x3f00000000027423 */ /* 0x000fc80000002003 */
[----:B------:R-:W-:-:S04]  /*1350*/  FFMA.RM R2, R2, R5, 12582913 ;  /* 0x4b40000102027423 */ /* 0x000fc80000004005 */
[----:B------:R-:W-:-:S04]  /*1360*/  FADD R3, R2, -12583039 ;  /* 0xcb40007f02037421 */ /* 0x000fc80000000000 */
[----:B------:R-:W-:Y:S01]  /*1370*/  FFMA R3, R0, 1.4426950216293334961, -R3 ;  /* 0x3fb8aa3b00037823 */ /* 0x000fe20000000803 */
[----:B0-----:R-:W-:-:S03]  /*1380*/  FFMA R5, R4, -R15, 1 ;  /* 0x3f80000004057423 */ /* 0x001fc6000000080f */
[----:B------:R-:W-:Y:S01]  /*1390*/  FFMA R3, R0, 1.925963033500011079e-08, R3 ;  /* 0x32a5706000037823 */ /* 0x000fe20000000003 */
[----:B------:R-:W-:Y:S01]  /*13a0*/  SHF.L.U32 R0, R2, 0x17, RZ ;  /* 0x0000001702007819 */ /* 0x000fe200000006ff */
[----:B------:R-:W-:-:S04]  /*13b0*/  FFMA R5, R4, R5, R4 ;  /* 0x0000000504057223 */ /* 0x000fc80000000004 */
[----:B------:R-:W0:Y:S02]  /*13c0*/  MUFU.EX2 R3, R3 ;  /* 0x0000000300037308 */ /* 0x000e240000000800 */
[----:B0-----:R-:W-:-:S06]  /*13d0*/  FMUL R0, R0, R3 ;  /* 0x0000000300007220 */ /* 0x001fcc0000400000 */
[----:B------:R-:W0:Y:S01]  /*13e0*/  FCHK P0, R0, R15 ;  /* 0x0000000f00007302 */ /* 0x000e220000000000 */
[----:B------:R-:W-:-:S04]  /*13f0*/  FFMA R2, R0, R5, RZ ;  /* 0x0000000500027223 */ /* 0x000fc800000000ff */
[----:B------:R-:W-:-:S04]  /*1400*/  FFMA R4, R2, -R15, R0 ;  /* 0x8000000f02047223 */ /* 0x000fc80000000000 */
[----:B------:R-:W-:Y:S01]  /*1410*/  FFMA R5, R5, R4, R2 ;  /* 0x0000000405057223 */ /* 0x000fe20000000002 */
[----:B0-----:R-:W-:Y:S06]  /*1420*/  @!P0 BRA `(.L_x_50) ;  /* 0x0000000000108947 */ /* 0x001fec0003800000 */
[----:B------:R-:W-:Y:S02]  /*1430*/  MOV R3, R15 ;  /* 0x0000000f00037202 */ /* 0x000fe40000000f00 */
[----:B------:R-:W-:-:S07]  /*1440*/  MOV R2, 0x1460 ;  /* 0x0000146000027802 */ /* 0x000fce0000000f00 */
[----:B------:R-:W-:Y:S05]  /*1450*/  CALL.REL.NOINC `($__internal_0_$__cuda_sm3x_div_rn_noftz_f32_slowpath) ;  /* 0x0000000000187944 */ /* 0x000fea0003c00000 */
[----:B------:R-:W-:-:S07]  /*1460*/  MOV R5, R0 ;  /* 0x0000000000057202 */ /* 0x000fce0000000f00 */
.L_x_50:
[----:B------:R-:W-:Y:S05]  /*1470*/  BSYNC.RECONVERGENT B0 ;  /* 0x0000000000007941 */ /* 0x000fea0003800200 */
.L_x_49:
[----:B------:R-:W0:Y:S02]  /*1480*/  LDC.64 R2, c[0x0][0x388] ;  /* 0x0000e200ff027b82 */ /* 0x000e240000000a00 */
[----:B0-----:R-:W-:-:S05]  /*1490*/  IMAD.WIDE R2, R7, 0x4, R2 ;  /* 0x0000000407027825 */ /* 0x001fca00078e0202 */
[----:B------:R-:W-:Y:S01]  /*14a0*/  STG.E desc[UR8][R2.64], R5 ;  /* 0x0000000502007986 */ /* 0x000fe2000c101908 */
[----:B------:R-:W-:Y:S05]  /*14b0*/  EXIT ;  /* 0x000000000000794d */ /* 0x000fea0003800000 */
        .weak           $__internal_0_$__cuda_sm3x_div_rn_noftz_f32_slowpath
        .type           $__internal_0_$__cuda_sm3x_div_rn_noftz_f32_slowpath,@function
        .size           $__internal_0_$__cuda_sm3x_div_rn_noftz_f32_slowpath,(.L_x_63 - $__internal_0_$__cuda_sm3x_div_rn_noftz_f32_slowpath)
$__internal_0_$__cuda_sm3x_div_rn_noftz_f32_slowpath:
[----:B------:R-:W-:Y:S01]  /*14c0*/  SHF.R.U32.HI R5, RZ, 0x17, R3 ;  /* 0x00000017ff057819 */ /* 0x000fe20000011603 */
[----:B------:R-:W-:Y:S01]  /*14d0*/  BSSY.RECONVERGENT B1, `(.L_x_51) ;  /* 0x0000063000017945 */ /* 0x000fe20003800200 */
[----:B------:R-:W-:Y:S02]  /*14e0*/  SHF.R.U32.HI R4, RZ, 0x17, R0 ;  /* 0x00000017ff047819 */ /* 0x000fe40000011600 */
[----:B------:R-:W-:Y:S02]  /*14f0*/  LOP3.LUT R12, R5, 0xff, RZ, 0xc0, !PT ;  /* 0x000000ff050c7812 */ /* 0x000fe400078ec0ff */
[----:B------:R-:W-:Y:S02]  /*1500*/  LOP3.LUT R10, R4, 0xff, RZ, 0xc0, !PT ;  /* 0x000000ff040a7812 */ /* 0x000fe400078ec0ff */
[----:B------:R-:W-:Y:S02]  /*1510*/  IADD3 R8, PT, PT, R12, -0x1, RZ ;  /* 0xffffffff0c087810 */ /* 0x000fe40007ffe0ff */
[----:B------:R-:W-:-:S02]  /*1520*/  IADD3 R6, PT, PT, R10, -0x1, RZ ;  /* 0xffffffff0a067810 */ /* 0x000fc40007ffe0ff */
[----:B------:R-:W-:Y:S02]  /*1530*/  ISETP.GT.U32.AND P0, PT, R8, 0xfd, PT ;  /* 0x000000fd0800780c */ /* 0x000fe40003f04070 */
[----:B------:R-:W-:Y:S02]  /*1540*/  MOV R4, R0 ;  /* 0x0000000000047202 */ /* 0x000fe40000000f00 */
[----:B------:R-:W-:-:S13]  /*1550*/  ISETP.GT.U32.OR P0, PT, R6, 0xfd, P0 ;  /* 0x000000fd0600780c */ /* 0x000fda0000704470 */
[----:B------:R-:W-:Y:S01]  /*1560*/  @!P0 MOV R5, RZ ;  /* 0x000000ff00058202 */ /* 0x000fe20000000f00 */
[----:B------:R-:W-:Y:S06]  /*1570*/  @!P0 BRA `(.L_x_52) ;  /* 0x00000000005c8947 */ /* 0x000fec0003800000 */
[----:B------:R-:W-:Y:S02]  /*1580*/  FSETP.GTU.FTZ.AND P1, PT, |R3|, +INF , PT ;  /* 0x7f8000000300780b */ /* 0x000fe40003f3c200 */
[----:B------:R-:W-:-:S04]  /*1590*/  FSETP.GTU.FTZ.AND P0, PT, |R0|, +INF , PT ;  /* 0x7f8000000000780b */ /* 0x000fc80003f1c200 */
[----:B------:R-:W-:-:S13]  /*15a0*/  PLOP3.LUT P0, PT, P0, P1, PT, 0xf8, 0x8f ;  /* 0x00000000008f781c */ /* 0x000fda0000703f70 */
[----:B------:R-:W-:Y:S05]  /*15b0*/  @P0 BRA `(.L_x_53) ;  /* 0x00000004004c0947 */ /* 0x000fea0003800000 */
[----:B------:R-:W-:-:S13]  /*15c0*/  LOP3.LUT P0, RZ, R3, 0x7fffffff, R4, 0xc8, !PT ;  /* 0x7fffffff03ff7812 */ /* 0x000fda000780c804 */
[----:B------:R-:W-:Y:S05]  /*15d0*/  @!P0 BRA `(.L_x_54) ;  /* 0x00000004003c8947 */ /* 0x000fea0003800000 */
[C---:B------:R-:W-:Y:S02]  /*15e0*/  FSETP.NEU.FTZ.AND P2, PT, |R0|.reuse, +INF , PT ;  /* 0x7f8000000000780b */ /* 0x040fe40003f5d200 */
[----:B------:R-:W-:Y:S02]  /*15f0*/  FSETP.NEU.FTZ.AND P1, PT, |R3|, +INF , PT ;  /* 0x7f8000000300780b */ /* 0x000fe40003f3d200 */
[----:B------:R-:W-:-:S11]  /*1600*/  FSETP.NEU.FTZ.AND P0, PT, |R0|, +INF , PT ;  /* 0x7f8000000000780b */ /* 0x000fd60003f1d200 */
[----:B------:R-:W-:Y:S05]  /*1610*/  @!P1 BRA !P2, `(.L_x_54) ;  /* 0x00000004002c9947 */ /* 0x000fea0005000000 */
[----:B------:R-:W-:-:S04]  /*1620*/  LOP3.LUT P2, RZ, R4, 0x7fffffff, RZ, 0xc0, !PT ;  /* 0x7fffffff04ff7812 */ /* 0x000fc8000784c0ff */
[----:B------:R-:W-:-:S13]  /*1630*/  PLOP3.LUT P1, PT, P1, P2, PT, 0x2f, 0xf2 ;  /* 0x0000000000f2781c */ /* 0x000fda0000f24577 */
[----:B------:R-:W-:Y:S05]  /*1640*/  @P1 BRA `(.L_x_55) ;  /* 0x0000000400181947 */ /* 0x000fea0003800000 */
[----:B------:R-:W-:-:S04]  /*1650*/  LOP3.LUT P1, RZ, R3, 0x7fffffff, RZ, 0xc0, !PT ;  /* 0x7fffffff03ff7812 */ /* 0x000fc8000782c0ff */
[----:B------:R-:W-:-:S13]  /*1660*/  PLOP3.LUT P0, PT, P0, P1, PT, 0x2f, 0xf2 ;  /* 0x0000000000f2781c */ /* 0x000fda0000702577 */
[----:B------:R-:W-:Y:S05]  /*1670*/  @P0 BRA `(.L_x_56) ;  /* 0x0000000400000947 */ /* 0x000fea0003800000 */
[----:B------:R-:W-:Y:S02]  /*1680*/  ISETP.GE.AND P0, PT, R6, RZ, PT ;  /* 0x000000ff0600720c */ /* 0x000fe40003f06270 */
[----:B------:R-:W-:-:S11]  /*1690*/  ISETP.GE.AND P1, PT, R8, RZ, PT ;  /* 0x000000ff0800720c */ /* 0x000fd60003f26270 */
[----:B------:R-:W-:Y:S01]  /*16a0*/  @P0 MOV R5, RZ ;  /* 0x000000ff00050202 */ /* 0x000fe20000000f00 */
[----:B------:R-:W-:Y:S01]  /*16b0*/  @!P0 FFMA R4, R0, 1.84467440737095516160e+19, RZ ;  /* 0x5f80000000048823 */ /* 0x000fe200000000ff */
[----:B------:R-:W-:Y:S01]  /*16c0*/  @!P0 MOV R5, 0xffffffc0 ;  /* 0xffffffc000058802 */ /* 0x000fe20000000f00 */
[----:B------:R-:W-:-:S03]  /*16d0*/  @!P1 FFMA R3, R3, 1.84467440737095516160e+19, RZ ;  /* 0x5f80000003039823 */ /* 0x000fc600000000ff */
[----:B------:R-:W-:-:S07]  /*16e0*/  @!P1 IADD3 R5, PT, PT, R5, 0x40, RZ ;  /* 0x0000004005059810 */ /* 0x000fce0007ffe0ff */
.L_x_52:
[----:B------:R-:W-:Y:S01]  /*16f0*/  LEA R0, R12, 0xc0800000, 0x17 ;  /* 0xc08000000c007811 */ /* 0x000fe200078eb8ff */
[----:B------:R-:W-:Y:S03]  /*1700*/  BSSY.RECONVERGENT B2, `(.L_x_57) ;  /* 0x0000036000027945 */ /* 0x000fe60003800200 */
[----:B------:R-:W-:Y:S02]  /*1710*/  IADD3 R6, PT, PT, -R0, R3, RZ ;  /* 0x0000000300067210 */ /* 0x000fe40007ffe1ff */
[----:B------:R-:W-:Y:S02]  /*1720*/  IADD3 R3, PT, PT, R10, -0x7f, RZ ;  /* 0xffffff810a037810 */ /* 0x000fe40007ffe0ff */
[----:B------:R-:W0:Y:S01]  /*1730*/  MUFU.RCP R8, R6 ;  /* 0x0000000600087308 */ /* 0x000e220000001000 */
[----:B------:R-:W-:Y:S02]  /*1740*/  FADD.FTZ R9, -R6, -RZ ;  /* 0x800000ff06097221 */ /* 0x000fe40000010100 */
[----:B------:R-:W-:-:S02]  /*1750*/  IMAD R0, R3, -0x800000, R4 ;  /* 0xff80000003007824 */ /* 0x000fc400078e0204 */
[----:B0-----:R-:W-:-:S04]  /*1760*/  FFMA R11, R8, R9, 1 ;  /* 0x3f800000080b7423 */ /* 0x001fc80000000009 */
[----:B------:R-:W-:-:S04]  /*1770*/  FFMA R13, R8, R11, R8 ;  /* 0x0000000b080d7223 */ /* 0x000fc80000000008 */
[----:B------:R-:W-:-:S04]  /*1780*/  FFMA R4, R0, R13, RZ ;  /* 0x0000000d00047223 */ /* 0x000fc800000000ff */
[----:B------:R-:W-:-:S04]  /*1790*/  FFMA R11, R9, R4, R0 ;  /* 0x00000004090b7223 */ /* 0x000fc80000000000 */
[----:B------:R-:W-:Y:S01]  /*17a0*/  FFMA R8, R13, R11, R4 ;  /* 0x0000000b0d087223 */ /* 0x000fe20000000004 */
[----:B------:R-:W-:-:S03]  /*17b0*/  IADD3 R4, PT, PT, R3, 0x7f, -R12 ;  /* 0x0000007f03047810 */ /* 0x000fc60007ffe80c */
[----:B------:R-:W-:Y:S01]  /*17c0*/  FFMA R9, R9, R8, R0 ;  /* 0x0000000809097223 */ /* 0x000fe20000000000 */
[----:B------:R-:W-:-:S03]  /*17d0*/  IADD3 R4, PT, PT, R4, R5, RZ ;  /* 0x0000000504047210 */ /* 0x000fc60007ffe0ff */
[----:B------:R-:W-:-:S05]  /*17e0*/  FFMA R0, R13, R9, R8 ;  /* 0x000000090d007223 */ /* 0x000fca0000000008 */
[----:B------:R-:W-:-:S04]  /*17f0*/  SHF.R.U32.HI R3, RZ, 0x17, R0 ;  /* 0x00000017ff037819 */ /* 0x000fc80000011600 */
[----:B------:R-:W-:-:S04]  /*1800*/  LOP3.LUT R3, R3, 0xff, RZ, 0xc0, !PT ;  /* 0x000000ff03037812 */ /* 0x000fc800078ec0ff */
[----:B------:R-:W-:-:S04]  /*1810*/  IADD3 R10, PT, PT, R3, R4, RZ ;  /* 0x00000004030a7210 */ /* 0x000fc80007ffe0ff */
[----:B------:R-:W-:-:S04]  /*1820*/  IADD3 R3, PT, PT, R10, -0x1, RZ ;  /* 0xffffffff0a037810 */ /* 0x000fc80007ffe0ff */
[----:B------:R-:W-:-:S13]  /*1830*/  ISETP.GE.U32.AND P0, PT, R3, 0xfe, PT ;  /* 0x000000fe0300780c */ /* 0x000fda0003f06070 */
[----:B------:R-:W-:Y:S05]  /*1840*/  @!P0 BRA `(.L_x_58) ;  /* 0x0000000000808947 */ /* 0x000fea0003800000 */
[----:B------:R-:W-:-:S13]  /*1850*/  ISETP.GT.AND P0, PT, R10, 0xfe, PT ;  /* 0x000000fe0a00780c */ /* 0x000fda0003f04270 */
[----:B------:R-:W-:Y:S05]  /*1860*/  @P0 BRA `(.L_x_59) ;  /* 0x00000000006c0947 */ /* 0x000fea0003800000 */
[----:B------:R-:W-:-:S13]  /*1870*/  ISETP.GE.AND P0, PT, R10, 0x1, PT ;  /* 0x000000010a00780c */ /* 0x000fda0003f06270 */
[----:B------:R-:W-:Y:S05]  /*1880*/  @P0 BRA `(.L_x_60) ;  /* 0x0000000000740947 */ /* 0x000fea0003800000 */
[----:B------:R-:W-:Y:S02]  /*1890*/  ISETP.GE.AND P0, PT, R10, -0x18, PT ;  /* 0xffffffe80a00780c */ /* 0x000fe40003f06270 */
[----:B------:R-:W-:-:S11]  /*18a0*/  LOP3.LUT R0, R0, 0x80000000, RZ, 0xc0, !PT ;  /* 0x8000000000007812 */ /* 0x000fd600078ec0ff */
[----:B------:R-:W-:Y:S05]  /*18b0*/  @!P0 BRA `(.L_x_60) ;  /* 0x0000000000688947 */ /* 0x000fea0003800000 */
[CCC-:B------:R-:W-:Y:S01]  /*18c0*/  FFMA.RZ R3, R13.reuse, R9.reuse, R8.reuse ;  /* 0x000000090d037223 */ /* 0x1c0fe2000000c008 */
[C---:B------:R-:W-:Y:S01]  /*18d0*/  IADD3 R6, PT, PT, R10.reuse, 0x20, RZ ;  /* 0x000000200a067810 */ /* 0x040fe20007ffe0ff */
[-CC-:B------:R-:W-:Y:S01]  /*18e0*/  FFMA.RM R4, R13, R9.reuse, R8.reuse ;  /* 0x000000090d047223 */ /* 0x180fe20000004008 */
[C---:B------:R-:W-:Y:S02]  /*18f0*/  ISETP.NE.AND P2, PT, R10.reuse, RZ, PT ;  /* 0x000000ff0a00720c */ /* 0x040fe40003f45270 */
[----:B------:R-:W-:Y:S01]  /*1900*/  LOP3.LUT R5, R3, 0x7fffff, RZ, 0xc0, !PT ;  /* 0x007fffff03057812 */ /* 0x000fe200078ec0ff */
[----:B------:R-:W-:Y:S01]  /*1910*/  FFMA.RP R3, R13, R9, R8 ;  /* 0x000000090d037223 */ /* 0x000fe20000008008 */
[C---:B------:R-:W-:Y:S02]  /*1920*/  ISETP.NE.AND P1, PT, R10.reuse, RZ, PT ;  /* 0x000000ff0a00720c */ /* 0x040fe40003f25270 */
[----:B------:R-:W-:Y:S02]  /*1930*/  LOP3.LUT R5, R5, 0x800000, RZ, 0xfc, !PT ;  /* 0x0080000005057812 */ /* 0x000fe400078efcff */
[----:B------:R-:W-:-:S02]  /*1940*/  IADD3 R8, PT, PT, -R10, RZ, RZ ;  /* 0x000000ff0a087210 */ /* 0x000fc40007ffe1ff */
[----:B------:R-:W-:Y:S02]  /*1950*/  SHF.L.U32 R6, R5, R6, RZ ;  /* 0x0000000605067219 */ /* 0x000fe400000006ff */
[----:B------:R-:W-:Y:S02]  /*1960*/  FSETP.NEU.FTZ.AND P0, PT, R3, R4, PT ;  /* 0x000000040300720b */ /* 0x000fe40003f1d000 */
[----:B------:R-:W-:Y:S02]  /*1970*/  SEL R4, R8, RZ, P2 ;  /* 0x000000ff08047207 */ /* 0x000fe40001000000 */
[----:B------:R-:W-:Y:S02]  /*1980*/  ISETP.NE.AND P1, PT, R6, RZ, P1 ;  /* 0x000000ff0600720c */ /* 0x000fe40000f25270 */
[----:B------:R-:W-:Y:S02]  /*1990*/  SHF.R.U32.HI R4, RZ, R4, R5 ;  /* 0x00000004ff047219 */ /* 0x000fe40000011605 */
[----:B------:R-:W-:-:S02]  /*19a0*/  PLOP3.LUT P0, PT, P0, P1, PT, 0xf8, 0x8f ;  /* 0x00000000008f781c */ /* 0x000fc40000703f70 */
[----:B------:R-:W-:Y:S02]  /*19b0*/  SHF.R.U32.HI R6, RZ, 0x1, R4 ;  /* 0x00000001ff067819 */ /* 0x000fe40000011604 */
[----:B------:R-:W-:-:S04]  /*19c0*/  SEL R3, RZ, 0x1, !P0 ;  /* 0x00000001ff037807 */ /* 0x000fc80004000000 */
[----:B------:R-:W-:-:S04]  /*19d0*/  LOP3.LUT R3, R3, 0x1, R6, 0xf8, !PT ;  /* 0x0000000103037812 */ /* 0x000fc800078ef806 */
[----:B------:R-:W-:-:S04]  /*19e0*/  LOP3.LUT R3, R3, R4, RZ, 0xc0, !PT ;  /* 0x0000000403037212 */ /* 0x000fc800078ec0ff */
[----:B------:R-:W-:-:S04]  /*19f0*/  IADD3 R3, PT, PT, R6, R3, RZ ;  /* 0x0000000306037210 */ /* 0x000fc80007ffe0ff */
[----:B------:R-:W-:Y:S01]  /*1a00*/  LOP3.LUT R0, R3, R0, RZ, 0xfc, !PT ;  /* 0x0000000003007212 */ /* 0x000fe200078efcff */
[----:B------:R-:W-:Y:S06]  /*1a10*/  BRA `(.L_x_60) ;  /* 0x0000000000107947 */ /* 0x000fec0003800000 */
.L_x_59:
[----:B------:R-:W-:-:S04]  /*1a20*/  LOP3.LUT R0, R0, 0x80000000, RZ, 0xc0, !PT ;  /* 0x8000000000007812 */ /* 0x000fc800078ec0ff */
[----:B------:R-:W-:Y:S01]  /*1a30*/  LOP3.LUT R0, R0, 0x7f800000, RZ, 0xfc, !PT ;  /* 0x7f80000000007812 */ /* 0x000fe200078efcff */
[----:B------:R-:W-:Y:S06]  /*1a40*/  BRA `(.L_x_60) ;  /* 0x0000000000047947 */ /* 0x000fec0003800000 */
.L_x_58:
[----:B------:R-:W-:-:S07]  /*1a50*/  LEA R0, R4, R0, 0x17 ;  /* 0x0000000004007211 */ /* 0x000fce00078eb8ff */
.L_x_60:
[----:B------:R-:W-:Y:S05]  /*1a60*/  BSYNC.RECONVERGENT B2 ;  /* 0x0000000000027941 */ /* 0x000fea0003800200 */
.L_x_57:
[----:B------:R-:W-:Y:S05]  /*1a70*/  BRA `(.L_x_61) ;  /* 0x0000000000207947 */ /* 0x000fea0003800000 */
.L_x_56:
[----:B------:R-:W-:-:S04]  /*1a80*/  LOP3.LUT R0, R3, 0x80000000, R4, 0x48, !PT ;  /* 0x8000000003007812 */ /* 0x000fc800078e4804 */
[----:B------:R-:W-:Y:S01]  /*1a90*/  LOP3.LUT R0, R0, 0x7f800000, RZ, 0xfc, !PT ;  /* 0x7f80000000007812 */ /* 0x000fe200078efcff */
[----:B------:R-:W-:Y:S06]  /*1aa0*/  BRA `(.L_x_61) ;  /* 0x0000000000147947 */ /* 0x000fec0003800000 */
.L_x_55:
[----:B------:R-:W-:Y:S01]  /*1ab0*/  LOP3.LUT R0, R3, 0x80000000, R4, 0x48, !PT ;  /* 0x8000000003007812 */ /* 0x000fe200078e4804 */
[----:B------:R-:W-:Y:S06]  /*1ac0*/  BRA `(.L_x_61) ;  /* 0x00000000000c7947 */ /* 0x000fec0003800000 */
.L_x_54:
[----:B------:R-:W0:Y:S01]  /*1ad0*/  MUFU.RSQ R0, -QNAN ;  /* 0xffc0000000007908 */ /* 0x000e220000001400 */
[----:B------:R-:W-:Y:S05]  /*1ae0*/  BRA `(.L_x_61) ;  /* 0x0000000000047947 */ /* 0x000fea0003800000 */
.L_x_53:
[----:B------:R-:W-:-:S07]  /*1af0*/  FADD.FTZ R0, R0, R3 ;  /* 0x0000000300007221 */ /* 0x000fce0000010000 */
.L_x_61:
[----:B------:R-:W-:Y:S05]  /*1b00*/  BSYNC.RECONVERGENT B1 ;  /* 0x0000000000017941 */ /* 0x000fea0003800200 */
.L_x_51:
[----:B------:R-:W-:-:S04]  /*1b10*/  HFMA2 R3, -RZ, RZ, 0, 0 ;  /* 0x00000000ff037431 */ /* 0x000fc800000001ff */
[----:B0-----:R-:W-:Y:S05]  /*1b20*/  RET.REL.NODEC R2 `(_Z7softmaxPfS_i) ;  /* 0xffffffe402347950 */ /* 0x001fea0003c3ffff */
.L_x_62:
        /* <DEDUP_REMOVED lines=13> */
.L_x_63:


//--------------------- .nv.global.init           --------------------------
	.section	.nv.global.init,"aw",@progbits
.nv.global.init:
	.type		$str$2,@object
	.size		$str$2,($str$1 - $str$2)
$str$2:
        /*0000*/ 	.byte	0x0a, 0x00
	.type		$str$1,@object
	.size		$str$1,(.L_0 - $str$1)
$str$1:
        /*0002*/ 	.byte	0x7c, 0x20, 0x25, 0x2e, 0x37, 0x66, 0x20, 0x00
.L_0:


//--------------------- .nv.shared.reserved.0     --------------------------
	.section	.nv.shared.reserved.0,"aw",@nobits
	.weak		__nv_reservedSMEM_offset_0_alias
	.size		__nv_reservedSMEM_offset_0_alias, 0, 64
	.other		__nv_reservedSMEM_offset_0_alias,@"STO_CUDA_RESERVED_SHARED STV_DEFAULT"
__nv_reservedSMEM_offset_0_alias:
	.zero		0
	.zero		64


//--------------------- .nv.constant0._Z18PrintGpuDataKernelIfEvPKT_ii --------------------------
	.section	.nv.constant0._Z18PrintGpuDataKernelIfEvPKT_ii,"a",@progbits
	.sectionflags	@""
	.align	4
.nv.constant0._Z18PrintGpuDataKernelIfEvPKT_ii:
	.zero		912


//--------------------- .nv.constant0._Z7softmaxPfS_i --------------------------
	.section	.nv.constant0._Z7softmaxPfS_i,"a",@progbits
	.sectionflags	@""
	.align	4
.nv.constant0._Z7softmaxPfS_i:
	.zero		916


//--------------------- SYMBOLS --------------------------

	.type		.nv.reservedSmem.offset0,@object
	.size		.nv.reservedSmem.offset0,0x4
	.type		vprintf,@function
